// auto-generated by cutlass_sweep.gemm — config: {"arch": "sm_100", "cluster_m": 2, "cluster_n": 2, "dtype": "tf32", "stages": 3, "tile_k": 128, "tile_m": 64, "tile_n": 64}
#include "cutlass/cutlass.h"
#include "cutlass/gemm/collective/collective_builder.hpp"
#include "cutlass/gemm/device/gemm_universal_adapter.h"
#include "cutlass/gemm/kernel/gemm_universal.hpp"
#include "cutlass/epilogue/collective/collective_builder.hpp"

using ElemA = cutlass::tfloat32_t;
using ElemB = cutlass::tfloat32_t;
using ElemCD = cutlass::tfloat32_t;
using Acc  = float;
using TileShape    = cute::Shape<cute::_64, cute::_64, cute::_128>;
using ClusterShape = cute::Shape<cute::_2, cute::_2, cute::_1>;

using CollectiveEpilogue = typename cutlass::epilogue::collective::CollectiveBuilder<
    cutlass::arch::Sm100, cutlass::arch::OpClassTensorOp,
    TileShape, ClusterShape,
    cutlass::epilogue::collective::EpilogueTileAuto,
    Acc, Acc,
    ElemCD, cutlass::layout::RowMajor, 128 / cutlass::sizeof_bits<ElemCD>::value,
    ElemCD, cutlass::layout::RowMajor, 128 / cutlass::sizeof_bits<ElemCD>::value,
    cutlass::epilogue::collective::EpilogueScheduleAuto
  >::CollectiveOp;

using CollectiveMainloop = typename cutlass::gemm::collective::CollectiveBuilder<
    cutlass::arch::Sm100, cutlass::arch::OpClassTensorOp,
    ElemA, cutlass::layout::RowMajor, 128 / cutlass::sizeof_bits<ElemA>::value,
    ElemB, cutlass::layout::ColumnMajor, 128 / cutlass::sizeof_bits<ElemB>::value,
    Acc,
    TileShape, ClusterShape,
    cutlass::gemm::collective::StageCount<3>,
    cutlass::gemm::collective::KernelScheduleAuto
  >::CollectiveOp;

using GemmKernel = cutlass::gemm::kernel::GemmUniversal<
    cute::Shape<int,int,int,int>,
    CollectiveMainloop,
    CollectiveEpilogue
>;
using Gemm = cutlass::gemm::device::GemmUniversalAdapter<GemmKernel>;

// Force the device kernel symbol into the cubin without needing a host main.
auto* _anchor = &cutlass::device_kernel<GemmKernel>;


// ===== COMPILED SASS (sm_100a) =====

	.target	sm_100a

	.elftype	@"ET_EXEC"


//--------------------- .note.nv.tkinfo           --------------------------
	.section	.note.nv.tkinfo,"",@"SHT_NOTE"
	.sectionflags	@"SHF_NOTE_NV_TKINFO"
	.tkinfo
        /*0018*/ 	.word	0x00000002
        /*0030*/ 	.string	""
        /*0030*/ 	.string	"ptxas"
        /*0030*/ 	.string	"Cuda compilation tools, release 13.0, V13.0.88"
        /*0030*/ 	.string	"Build cuda_13.0.r13.0/compiler.36424714_0"
        /*0030*/ 	.string	"-arch sm_100a -m 64 "



//--------------------- .note.nv.cuinfo           --------------------------
	.section	.note.nv.cuinfo,"",@"SHT_NOTE"
	.sectionflags	@"SHF_NOTE_NV_CUINFO"
        /*0018*/ 	.short	0x0002
        /*001a*/ 	.short	0x0064
        /*001c*/ 	.short	0x0082
	.zero		2


//--------------------- .nv.info                  --------------------------
	.section	.nv.info,"",@"SHT_CUDA_INFO"
	.align	4


	//----- nvinfo : EIATTR_REGCOUNT
	.align		4
        /*0000*/ 	.byte	0x04, 0x2f
        /*0002*/ 	.short	(.L_19 - .L_18)
	.align		4
.L_18:
        /*0004*/ 	.word	index@(_ZN7cutlass13device_kernelINS_4gemm6kernel13GemmUniversalIN4cute5tupleIJiiiiEEENS1_10collective13CollectiveMmaINS1_35MainloopSm100TmaUmmaWarpSpecializedILi3ELi2ELi4ENS5_IJNS4_1CILi2EEESB_NSA_ILi1EEEEEEEENS5_IJNSA_ILi64EEESF_NSA_ILi128EEEEEENS_10tfloat32_tENS5_IJlSC_lEEESI_SJ_NS4_8TiledMMAINS4_8MMA_AtomIJNS4_17SM100_MMA_TF32_SSISI_SI_fLi64ELi64ELNS4_4UMMA5MajorE0ELSO_0ELNSN_7ScaleInE0ELSP_0EEEEEENS4_6LayoutINS5_IJSC_SC_SC_EEENS5_IJNSA_ILi0EEESU_SU_EEEEENS5_IJNS4_10UnderscoreESX_SX_EEEEENS4_23SM90_TMA_LOAD_MULTICASTENS4_14ComposedLayoutINS4_7SwizzleILi3ELi4ELi3EEENS4_18smem_ptr_flag_bitsILi32EEENSS_INS5_IJNSA_ILi8EEENSA_ILi32EEEEEENS5_IJS17_SC_EEEEEEEvNS4_8identityES10_S1B_vS1C_EENS_8epilogue10collective18CollectiveEpilogueINS1E_23Sm100TmaWarpSpecializedILi3ELi2ELi16ELb1ELb0EEEJSH_NS5_IJNSS_ISF_SC_EENSS_IS17_SC_EEEEESI_SJ_SI_SJ_NS1E_6fusion15FusionCallbacksIS1I_NS1M_17LinearCombinationISI_fSI_fLNS_15FloatRoundStyleE2EEESH_S1L_JEEENS4_5SM1004TMEM4LOAD26SM100_TMEM_LOAD_16dp128b8xENS4_13SM90_TMA_LOADES1B_NS4_17SM75_U32x4_LDSM_NENS4_14SM90_TMA_STOREES1B_NS4_17SM90_U32x4_STSM_NENS4_39AutoVectorizingCopyWithAssumedAlignmentILi128EEEEEEvvEEEEvNT_6ParamsE)
        /*0008*/ 	.word	0x00000050


	//----- nvinfo : EIATTR_FRAME_SIZE
	.align		4
.L_19:
        /*000c*/ 	.byte	0x04, 0x11
        /*000e*/ 	.short	(.L_21 - .L_20)
	.align		4
.L_20:
        /*0010*/ 	.word	index@($__internal_2_$__cuda_sm10x_tcgen05_guardrail_trap_unallocated_columns_being_dealloced)
        /*0014*/ 	.word	0x00000000


	//----- nvinfo : EIATTR_FRAME_SIZE
	.align		4
.L_21:
        /*0018*/ 	.byte	0x04, 0x11
        /*001a*/ 	.short	(.L_23 - .L_22)
	.align		4
.L_22:
        /*001c*/ 	.word	index@($__internal_1_$__cuda_sm10x_tcgen05_guardrail_trap_phase_invalid_during_alloc)
        /*0020*/ 	.word	0x00000000


	//----- nvinfo : EIATTR_FRAME_SIZE
	.align		4
.L_23:
        /*0024*/ 	.byte	0x04, 0x11
        /*0026*/ 	.short	(.L_25 - .L_24)
	.align		4
.L_24:
        /*0028*/ 	.word	index@($__internal_0_$__cuda_sm10x_tcgen05_guardrail_trap_col_being_dealloced_not_returned_by_alloc)
        /*002c*/ 	.word	0x00000000


	//----- nvinfo : EIATTR_FRAME_SIZE
	.align		4
.L_25:
        /*0030*/ 	.byte	0x04, 0x11
        /*0032*/ 	.short	(.L_27 - .L_26)
	.align		4
.L_26:
        /*0034*/ 	.word	index@(_ZN7cutlass13device_kernelINS_4gemm6kernel13GemmUniversalIN4cute5tupleIJiiiiEEENS1_10collective13CollectiveMmaINS1_35MainloopSm100TmaUmmaWarpSpecializedILi3ELi2ELi4ENS5_IJNS4_1CILi2EEESB_NSA_ILi1EEEEEEEENS5_IJNSA_ILi64EEESF_NSA_ILi128EEEEEENS_10tfloat32_tENS5_IJlSC_lEEESI_SJ_NS4_8TiledMMAINS4_8MMA_AtomIJNS4_17SM100_MMA_TF32_SSISI_SI_fLi64ELi64ELNS4_4UMMA5MajorE0ELSO_0ELNSN_7ScaleInE0ELSP_0EEEEEENS4_6LayoutINS5_IJSC_SC_SC_EEENS5_IJNSA_ILi0EEESU_SU_EEEEENS5_IJNS4_10UnderscoreESX_SX_EEEEENS4_23SM90_TMA_LOAD_MULTICASTENS4_14ComposedLayoutINS4_7SwizzleILi3ELi4ELi3EEENS4_18smem_ptr_flag_bitsILi32EEENSS_INS5_IJNSA_ILi8EEENSA_ILi32EEEEEENS5_IJS17_SC_EEEEEEEvNS4_8identityES10_S1B_vS1C_EENS_8epilogue10collective18CollectiveEpilogueINS1E_23Sm100TmaWarpSpecializedILi3ELi2ELi16ELb1ELb0EEEJSH_NS5_IJNSS_ISF_SC_EENSS_IS17_SC_EEEEESI_SJ_SI_SJ_NS1E_6fusion15FusionCallbacksIS1I_NS1M_17LinearCombinationISI_fSI_fLNS_15FloatRoundStyleE2EEESH_S1L_JEEENS4_5SM1004TMEM4LOAD26SM100_TMEM_LOAD_16dp128b8xENS4_13SM90_TMA_LOADES1B_NS4_17SM75_U32x4_LDSM_NENS4_14SM90_TMA_STOREES1B_NS4_17SM90_U32x4_STSM_NENS4_39AutoVectorizingCopyWithAssumedAlignmentILi128EEEEEEvvEEEEvNT_6ParamsE)
        /*0038*/ 	.word	0x00000000


	//----- nvinfo : EIATTR_MIN_STACK_SIZE
	.align		4
.L_27:
        /*003c*/ 	.byte	0x04, 0x12
        /*003e*/ 	.short	(.L_29 - .L_28)
	.align		4
.L_28:
        /*0040*/ 	.word	index@(_ZN7cutlass13device_kernelINS_4gemm6kernel13GemmUniversalIN4cute5tupleIJiiiiEEENS1_10collective13CollectiveMmaINS1_35MainloopSm100TmaUmmaWarpSpecializedILi3ELi2ELi4ENS5_IJNS4_1CILi2EEESB_NSA_ILi1EEEEEEEENS5_IJNSA_ILi64EEESF_NSA_ILi128EEEEEENS_10tfloat32_tENS5_IJlSC_lEEESI_SJ_NS4_8TiledMMAINS4_8MMA_AtomIJNS4_17SM100_MMA_TF32_SSISI_SI_fLi64ELi64ELNS4_4UMMA5MajorE0ELSO_0ELNSN_7ScaleInE0ELSP_0EEEEEENS4_6LayoutINS5_IJSC_SC_SC_EEENS5_IJNSA_ILi0EEESU_SU_EEEEENS5_IJNS4_10UnderscoreESX_SX_EEEEENS4_23SM90_TMA_LOAD_MULTICASTENS4_14ComposedLayoutINS4_7SwizzleILi3ELi4ELi3EEENS4_18smem_ptr_flag_bitsILi32EEENSS_INS5_IJNSA_ILi8EEENSA_ILi32EEEEEENS5_IJS17_SC_EEEEEEEvNS4_8identityES10_S1B_vS1C_EENS_8epilogue10collective18CollectiveEpilogueINS1E_23Sm100TmaWarpSpecializedILi3ELi2ELi16ELb1ELb0EEEJSH_NS5_IJNSS_ISF_SC_EENSS_IS17_SC_EEEEESI_SJ_SI_SJ_NS1E_6fusion15FusionCallbacksIS1I_NS1M_17LinearCombinationISI_fSI_fLNS_15FloatRoundStyleE2EEESH_S1L_JEEENS4_5SM1004TMEM4LOAD26SM100_TMEM_LOAD_16dp128b8xENS4_13SM90_TMA_LOADES1B_NS4_17SM75_U32x4_LDSM_NENS4_14SM90_TMA_STOREES1B_NS4_17SM90_U32x4_STSM_NENS4_39AutoVectorizingCopyWithAssumedAlignmentILi128EEEEEEvvEEEEvNT_6ParamsE)
        /*0044*/ 	.word	0x00000000
.L_29:


//--------------------- .nv.compat                --------------------------
	.section	.nv.compat,"",@"SHT_CUDA_COMPAT_INFO"
	.align	4
        /*0000*/ 	.byte	0x02, 0x09, 0x01, 0x00, 0x02, 0x02, 0x02, 0x00, 0x02, 0x05, 0x05, 0x00, 0x03, 0x07, 0x01, 0x01
        /*0010*/ 	.byte	0x02, 0x03, 0x01, 0x00, 0x02, 0x06, 0x01, 0x00, 0x04, 0x0b, 0x08, 0x00, 0x09, 0x00, 0x00, 0x00
        /*0020*/ 	.byte	0x00, 0x00, 0x00, 0x00


//--------------------- .nv.info._ZN7cutlass13device_kernelINS_4gemm6kernel13GemmUniversalIN4cute5tupleIJiiiiEEENS1_10collective13CollectiveMmaINS1_35MainloopSm100TmaUmmaWarpSpecializedILi3ELi2ELi4ENS5_IJNS4_1CILi2EEESB_NSA_ILi1EEEEEEEENS5_IJNSA_ILi64EEESF_NSA_ILi128EEEEEENS_10tfloat32_tENS5_IJlSC_lEEESI_SJ_NS4_8TiledMMAINS4_8MMA_AtomIJNS4_17SM100_MMA_TF32_SSISI_SI_fLi64ELi64ELNS4_4UMMA5MajorE0ELSO_0ELNSN_7ScaleInE0ELSP_0EEEEEENS4_6LayoutINS5_IJSC_SC_SC_EEENS5_IJNSA_ILi0EEESU_SU_EEEEENS5_IJNS4_10UnderscoreESX_SX_EEEEENS4_23SM90_TMA_LOAD_MULTICASTENS4_14ComposedLayoutINS4_7SwizzleILi3ELi4ELi3EEENS4_18smem_ptr_flag_bitsILi32EEENSS_INS5_IJNSA_ILi8EEENSA_ILi32EEEEEENS5_IJS17_SC_EEEEEEEvNS4_8identityES10_S1B_vS1C_EENS_8epilogue10collective18CollectiveEpilogueINS1E_23Sm100TmaWarpSpecializedILi3ELi2ELi16ELb1ELb0EEEJSH_NS5_IJNSS_ISF_SC_EENSS_IS17_SC_EEEEESI_SJ_SI_SJ_NS1E_6fusion15FusionCallbacksIS1I_NS1M_17LinearCombinationISI_fSI_fLNS_15FloatRoundStyleE2EEESH_S1L_JEEENS4_5SM1004TMEM4LOAD26SM100_TMEM_LOAD_16dp128b8xENS4_13SM90_TMA_LOADES1B_NS4_17SM75_U32x4_LDSM_NENS4_14SM90_TMA_STOREES1B_NS4_17SM90_U32x4_STSM_NENS4_39AutoVectorizingCopyWithAssumedAlignmentILi128EEEEEEvvEEEEvNT_6ParamsE --------------------------
	.section	.nv.info._ZN7cutlass13device_kernelINS_4gemm6kernel13GemmUniversalIN4cute5tupleIJiiiiEEENS1_10collective13CollectiveMmaINS1_35MainloopSm100TmaUmmaWarpSpecializedILi3ELi2ELi4ENS5_IJNS4_1CILi2EEESB_NSA_ILi1EEEEEEEENS5_IJNSA_ILi64EEESF_NSA_ILi128EEEEEENS_10tfloat32_tENS5_IJlSC_lEEESI_SJ_NS4_8TiledMMAINS4_8MMA_AtomIJNS4_17SM100_MMA_TF32_SSISI_SI_fLi64ELi64ELNS4_4UMMA5MajorE0ELSO_0ELNSN_7ScaleInE0ELSP_0EEEEEENS4_6LayoutINS5_IJSC_SC_SC_EEENS5_IJNSA_ILi0EEESU_SU_EEEEENS5_IJNS4_10UnderscoreESX_SX_EEEEENS4_23SM90_TMA_LOAD_MULTICASTENS4_14ComposedLayoutINS4_7SwizzleILi3ELi4ELi3EEENS4_18smem_ptr_flag_bitsILi32EEENSS_INS5_IJNSA_ILi8EEENSA_ILi32EEEEEENS5_IJS17_SC_EEEEEEEvNS4_8identityES10_S1B_vS1C_EENS_8epilogue10collective18CollectiveEpilogueINS1E_23Sm100TmaWarpSpecializedILi3ELi2ELi16ELb1ELb0EEEJSH_NS5_IJNSS_ISF_SC_EENSS_IS17_SC_EEEEESI_SJ_SI_SJ_NS1E_6fusion15FusionCallbacksIS1I_NS1M_17LinearCombinationISI_fSI_fLNS_15FloatRoundStyleE2EEESH_S1L_JEEENS4_5SM1004TMEM4LOAD26SM100_TMEM_LOAD_16dp128b8xENS4_13SM90_TMA_LOADES1B_NS4_17SM75_U32x4_LDSM_NENS4_14SM90_TMA_STOREES1B_NS4_17SM90_U32x4_STSM_NENS4_39AutoVectorizingCopyWithAssumedAlignmentILi128EEEEEEvvEEEEvNT_6ParamsE,"",@"SHT_CUDA_INFO"
	.sectionflags	@""
	.align	4


	//----- nvinfo : EIATTR_CUDA_API_VERSION
	.align		4
        /*0000*/ 	.byte	0x04, 0x37
        /*0002*/ 	.short	(.L_31 - .L_30)
.L_30:
        /*0004*/ 	.word	0x00000082


	//----- nvinfo : EIATTR_KPARAM_INFO
	.align		4
.L_31:
        /*0008*/ 	.byte	0x04, 0x17
        /*000a*/ 	.short	(.L_33 - .L_32)
.L_32:
        /*000c*/ 	.word	0x00000000
        /*0010*/ 	.short	0x0000
        /*0012*/ 	.short	0x0000
        /*0014*/ 	.byte	0x00, 0xf0, 0x01, 0x20


	//----- nvinfo : EIATTR_AT_ENTRY_FRAGMENTS
	.align		4
.L_33:
        /*0018*/ 	.byte	0x04, 0x4f
        /*001a*/ 	.short	(.L_35 - .L_34)


	//   ....[0]....
.L_34:
        /*001c*/ 	.word	0x00000006


	//----- nvinfo : EIATTR_RESERVED_SMEM_USED
	.align		4
.L_35:
        /*0020*/ 	.byte	0x01, 0x41
	.zero		2


	//----- nvinfo : EIATTR_SPARSE_MMA_MASK
	.align		4
        /*0024*/ 	.byte	0x03, 0x50
        /*0026*/ 	.short	0x0000


	//----- nvinfo : EIATTR_TCGEN05_1CTA_USED
	.align		4
        /*0028*/ 	.byte	0x01, 0x51
	.zero		2


	//----- nvinfo : EIATTR_MAXREG_COUNT
	.align		4
        /*002c*/ 	.byte	0x03, 0x1b
        /*002e*/ 	.short	0x00ff


	//----- nvinfo : EIATTR_NUM_BARRIERS
	.align		4
        /*0030*/ 	.byte	0x02, 0x4c
        /*0032*/ 	.byte	0x07
	.zero		1


	//----- nvinfo : EIATTR_EXTERNS
	.align		4
        /*0034*/ 	.byte	0x04, 0x0f
        /*0036*/ 	.short	(.L_37 - .L_36)


	//   ....[0]....
	.align		4
.L_36:
        /*0038*/ 	.word	index@(__assertfail)


	//----- nvinfo : EIATTR_MERCURY_ISA_VERSION
	.align		4
.L_37:
        /*003c*/ 	.byte	0x03, 0x5f
        /*003e*/ 	.short	0x0101


	//----- nvinfo : EIATTR_INT_WARP_WIDE_INSTR_OFFSETS
	.align		4
        /*0040*/ 	.byte	0x04, 0x31
        /*0042*/ 	.short	(.L_39 - .L_38)


	//   ....[0]....
.L_38:
        /*0044*/ 	.word	0x00004760


	//   ....[1]....
        /*0048*/ 	.word	0x00004790


	//   ....[2]....
        /*004c*/ 	.word	0x000047b0


	//   ....[3]....
        /*0050*/ 	.word	0x00005380


	//   ....[4]....
        /*0054*/ 	.word	0x00005400


	//   ....[5]....
        /*0058*/ 	.word	0x00005500


	//   ....[6]....
        /*005c*/ 	.word	0x00005610


	//----- nvinfo : EIATTR_COOP_GROUP_MASK_REGIDS
	.align		4
.L_39:
        /*0060*/ 	.byte	0x04, 0x29
        /*0062*/ 	.short	(.L_41 - .L_40)


	//   ....[0]....
.L_40:
        /*0064*/ 	.word	0xffffffff


	//   ....[1]....
        /*0068*/ 	.word	0xffffffff


	//   ....[2]....
        /*006c*/ 	.word	0xffffffff


	//   ....[3]....
        /*0070*/ 	.word	0xffffffff


	//   ....[4]....
        /*0074*/ 	.word	0xffffffff


	//   ....[5]....
        /*0078*/ 	.word	0xffffffff


	//   ....[6]....
        /*007c*/ 	.word	0xffffffff


	//   ....[7]....
        /*0080*/ 	.word	0xffffffff


	//   ....[8]....
        /*0084*/ 	.word	0xffffffff


	//   ....[9]....
        /*0088*/ 	.word	0xffffffff


	//   ....[10]....
        /*008c*/ 	.word	0xffffffff


	//   ....[11]....
        /*0090*/ 	.word	0xffffffff


	//   ....[12]....
        /*0094*/ 	.word	0xffffffff


	//   ....[13]....
        /*0098*/ 	.word	0xffffffff


	//----- nvinfo : EIATTR_COOP_GROUP_INSTR_OFFSETS
	.align		4
.L_41:
        /*009c*/ 	.byte	0x04, 0x28
        /*009e*/ 	.short	(.L_43 - .L_42)


	//   ....[0]....
.L_42:
        /*00a0*/ 	.word	0x00000080


	//   ....[1]....
        /*00a4*/ 	.word	0x000004f0


	//   ....[2]....
        /*00a8*/ 	.word	0x00000680


	//   ....[3]....
        /*00ac*/ 	.word	0x00000800


	//   ....[4]....
        /*00b0*/ 	.word	0x00000900


	//   ....[5]....
        /*00b4*/ 	.word	0x00000a70


	//   ....[6]....
        /*00b8*/ 	.word	0x00000c10


	//   ....[7]....
        /*00bc*/ 	.word	0x00000dc0


	//   ....[8]....
        /*00c0*/ 	.word	0x00002660


	//   ....[9]....
        /*00c4*/ 	.word	0x00003490


	//   ....[10]....
        /*00c8*/ 	.word	0x000036a0


	//   ....[11]....
        /*00cc*/ 	.word	0x000036d0


	//   ....[12]....
        /*00d0*/ 	.word	0x00004630


	//   ....[13]....
        /*00d4*/ 	.word	0x00004870


	//----- nvinfo : EIATTR_VRC_CTA_INIT_COUNT
	.align		4
.L_43:
        /*00d8*/ 	.byte	0x02, 0x4a
        /*00da*/ 	.byte	0x80
	.zero		1


	//----- nvinfo : EIATTR_SYSCALL_OFFSETS
	.align		4
        /*00dc*/ 	.byte	0x04, 0x46
        /*00de*/ 	.short	(.L_45 - .L_44)


	//   ....[0]....
.L_44:
        /*00e0*/ 	.word	0x00006320


	//   ....[1]....
        /*00e4*/ 	.word	0x00006410


	//   ....[2]....
        /*00e8*/ 	.word	0x00006d30


	//   ....[3]....
        /*00ec*/ 	.word	0x00007790


	//----- nvinfo : EIATTR_MBARRIER_INSTR_OFFSETS
	.align		4
.L_45:
        /*00f0*/ 	.byte	0x04, 0x39
        /*00f2*/ 	.short	(.L_47 - .L_46)


	//   ....[0]....
.L_46:
        /*00f4*/ 	.word	0x00000610
        /*00f8*/ 	.word	0x000000ff
        /*00fc*/ 	.word	0x00000000
        /*0100*/ 	.short	0x0100
        /*0102*/ 	.byte	0x04
	.zero		1


	//   ....[1]....
        /*0104*/ 	.word	0x00000620
        /*0108*/ 	.word	0x000000ff
        /*010c*/ 	.word	0x00000018
        /*0110*/ 	.short	0x0100
        /*0112*/ 	.byte	0x04
	.zero		1


	//   ....[2]....
        /*0114*/ 	.word	0x00000630
        /*0118*/ 	.word	0x000000ff
        /*011c*/ 	.word	0x00000008
        /*0120*/ 	.short	0x0100
        /*0122*/ 	.byte	0x04
	.zero		1


	//   ....[3]....
        /*0124*/ 	.word	0x00000640
        /*0128*/ 	.word	0x000000ff
        /*012c*/ 	.word	0x00000020
        /*0130*/ 	.short	0x0100
        /*0132*/ 	.byte	0x04
	.zero		1


	//   ....[4]....
        /*0134*/ 	.word	0x00000650
        /*0138*/ 	.word	0x000000ff
        /*013c*/ 	.word	0x00000010
        /*0140*/ 	.short	0x0100
        /*0142*/ 	.byte	0x04
	.zero		1


	//   ....[5]....
        /*0144*/ 	.word	0x00000660
        /*0148*/ 	.word	0x000000ff
        /*014c*/ 	.word	0x00000028
        /*0150*/ 	.short	0x0100
        /*0152*/ 	.byte	0x04
	.zero		1


	//   ....[6]....
        /*0154*/ 	.word	0x00000790
        /*0158*/ 	.word	0x000000ff
        /*015c*/ 	.word	0x00000030
        /*0160*/ 	.short	0x0100
        /*0162*/ 	.byte	0x04
	.zero		1


	//   ....[7]....
        /*0164*/ 	.word	0x000007a0
        /*0168*/ 	.word	0x000000ff
        /*016c*/ 	.word	0x00000048
        /*0170*/ 	.short	0x0100
        /*0172*/ 	.byte	0x04
	.zero		1


	//   ....[8]....
        /*0174*/ 	.word	0x000007b0
        /*0178*/ 	.word	0x000000ff
        /*017c*/ 	.word	0x00000038
        /*0180*/ 	.short	0x0100
        /*0182*/ 	.byte	0x04
	.zero		1


	//   ....[9]....
        /*0184*/ 	.word	0x000007c0
        /*0188*/ 	.word	0x000000ff
        /*018c*/ 	.word	0x00000050
        /*0190*/ 	.short	0x0100
        /*0192*/ 	.byte	0x04
	.zero		1


	//   ....[10]....
        /*0194*/ 	.word	0x000007d0
        /*0198*/ 	.word	0x000000ff
        /*019c*/ 	.word	0x00000040
        /*01a0*/ 	.short	0x0100
        /*01a2*/ 	.byte	0x04
	.zero		1


	//   ....[11]....
        /*01a4*/ 	.word	0x000007e0
        /*01a8*/ 	.word	0x000000ff
        /*01ac*/ 	.word	0x00000058
        /*01b0*/ 	.short	0x0100
        /*01b2*/ 	.byte	0x04
	.zero		1


	//   ....[12]....
        /*01b4*/ 	.word	0x000008d0
        /*01b8*/ 	.word	0x000000ff
        /*01bc*/ 	.word	0x00000060
        /*01c0*/ 	.short	0x0100
        /*01c2*/ 	.byte	0x06
	.zero		1


	//   ....[13]....
        /*01c4*/ 	.word	0x000008e0
        /*01c8*/ 	.word	0x000000ff
        /*01cc*/ 	.word	0x00000068
        /*01d0*/ 	.short	0x0100
        /*01d2*/ 	.byte	0x06
	.zero		1


	//   ....[14]....
        /*01d4*/ 	.word	0x00000a20
        /*01d8*/ 	.word	0x000000ff
        /*01dc*/ 	.word	0x00000070
        /*01e0*/ 	.short	0x0100
        /*01e2*/ 	.byte	0x06
	.zero		1


	//   ....[15]....
        /*01e4*/ 	.word	0x00000a30
        /*01e8*/ 	.word	0x000000ff
        /*01ec*/ 	.word	0x00000080
        /*01f0*/ 	.short	0x0100
        /*01f2*/ 	.byte	0x06
	.zero		1


	//   ....[16]....
        /*01f4*/ 	.word	0x00000a40
        /*01f8*/ 	.word	0x000000ff
        /*01fc*/ 	.word	0x00000078
        /*0200*/ 	.short	0x0100
        /*0202*/ 	.byte	0x06
	.zero		1


	//   ....[17]....
        /*0204*/ 	.word	0x00000a50
        /*0208*/ 	.word	0x000000ff
        /*020c*/ 	.word	0x00000088
        /*0210*/ 	.short	0x0100
        /*0212*/ 	.byte	0x06
	.zero		1


	//   ....[18]....
        /*0214*/ 	.word	0x00000b80
        /*0218*/ 	.word	0x000000ff
        /*021c*/ 	.word	0x00000090
        /*0220*/ 	.short	0x0100
        /*0222*/ 	.byte	0x04
	.zero		1


	//   ....[19]....
        /*0224*/ 	.word	0x00000b90
        /*0228*/ 	.word	0x000000ff
        /*022c*/ 	.word	0x000000b0
        /*0230*/ 	.short	0x0100
        /*0232*/ 	.byte	0x04
	.zero		1


	//   ....[20]....
        /*0234*/ 	.word	0x00000ba0
        /*0238*/ 	.word	0x000000ff
        /*023c*/ 	.word	0x00000098
        /*0240*/ 	.short	0x0100
        /*0242*/ 	.byte	0x04
	.zero		1


	//   ....[21]....
        /*0244*/ 	.word	0x00000bb0
        /*0248*/ 	.word	0x000000ff
        /*024c*/ 	.word	0x000000b8
        /*0250*/ 	.short	0x0100
        /*0252*/ 	.byte	0x04
	.zero		1


	//   ....[22]....
        /*0254*/ 	.word	0x00000bc0
        /*0258*/ 	.word	0x000000ff
        /*025c*/ 	.word	0x000000a0
        /*0260*/ 	.short	0x0100
        /*0262*/ 	.byte	0x04
	.zero		1


	//   ....[23]....
        /*0264*/ 	.word	0x00000bd0
        /*0268*/ 	.word	0x000000ff
        /*026c*/ 	.word	0x000000c0
        /*0270*/ 	.short	0x0100
        /*0272*/ 	.byte	0x04
	.zero		1


	//   ....[24]....
        /*0274*/ 	.word	0x00000be0
        /*0278*/ 	.word	0x000000ff
        /*027c*/ 	.word	0x000000a8
        /*0280*/ 	.short	0x0100
        /*0282*/ 	.byte	0x04
	.zero		1


	//   ....[25]....
        /*0284*/ 	.word	0x00000bf0
        /*0288*/ 	.word	0x000000ff
        /*028c*/ 	.word	0x000000c8
        /*0290*/ 	.short	0x0100
        /*0292*/ 	.byte	0x04
	.zero		1


	//   ....[26]....
        /*0294*/ 	.word	0x00000ce0
        /*0298*/ 	.word	0x000000ff
        /*029c*/ 	.word	0x000000d0
        /*02a0*/ 	.short	0x0100
        /*02a2*/ 	.byte	0x04
	.zero		1


	//   ....[27]....
        /*02a4*/ 	.word	0x00000cf0
        /*02a8*/ 	.word	0x000000ff
        /*02ac*/ 	.word	0x000000e0
        /*02b0*/ 	.short	0x0100
        /*02b2*/ 	.byte	0x04
	.zero		1


	//   ....[28]....
        /*02b4*/ 	.word	0x00000d00
        /*02b8*/ 	.word	0x000000ff
        /*02bc*/ 	.word	0x000000d8
        /*02c0*/ 	.short	0x0100
        /*02c2*/ 	.byte	0x04
	.zero		1


	//   ....[29]....
        /*02c4*/ 	.word	0x00000d10
        /*02c8*/ 	.word	0x000000ff
        /*02cc*/ 	.word	0x000000e8
        /*02d0*/ 	.short	0x0100
        /*02d2*/ 	.byte	0x04
	.zero		1


	//   ....[30]....
        /*02d4*/ 	.word	0x000019b0
        /*02d8*/ 	.word	0x00000000
        /*02dc*/ 	.word	0x000000e0
        /*02e0*/ 	.short	0x010a
        /*02e2*/ 	.byte	0xff
	.zero		1


	//   ....[31]....
        /*02e4*/ 	.word	0x000019e0
        /*02e8*/ 	.word	0x00000000
        /*02ec*/ 	.word	0x000000d0
        /*02f0*/ 	.short	0x0101
        /*02f2*/ 	.byte	0xff
	.zero		1


	//   ....[32]....
        /*02f4*/ 	.word	0x00001ac0
        /*02f8*/ 	.word	0x000000ff
        /*02fc*/ 	.word	0x00000018
        /*0300*/ 	.short	0x010a
        /*0302*/ 	.byte	0x04
	.zero		1


	//   ....[33]....
        /*0304*/ 	.word	0x00001b40
        /*0308*/ 	.word	0x000000ff
        /*030c*/ 	.word	0x00000018
        /*0310*/ 	.short	0x010a
        /*0312*/ 	.byte	0x39
	.zero		1


	//   ....[34]....
        /*0314*/ 	.word	0x00001c80
        /*0318*/ 	.word	0x000000ff
        /*031c*/ 	.word	0x00000018
        /*0320*/ 	.short	0x010a
        /*0322*/ 	.byte	0x04
	.zero		1


	//   ....[35]....
        /*0324*/ 	.word	0x00002090
        /*0328*/ 	.word	0x000000ff
        /*032c*/ 	.word	0x00000068
        /*0330*/ 	.short	0x0101
        /*0332*/ 	.byte	0x16
	.zero		1


	//   ....[36]....
        /*0334*/ 	.word	0x000020b0
        /*0338*/ 	.word	0x000000ff
        /*033c*/ 	.word	0x00000018
        /*0340*/ 	.short	0x010a
        /*0342*/ 	.byte	0x04
	.zero		1


	//   ....[37]....
        /*0344*/ 	.word	0x00002130
        /*0348*/ 	.word	0x000000ff
        /*034c*/ 	.word	0x00000018
        /*0350*/ 	.short	0x010a
        /*0352*/ 	.byte	0x39
	.zero		1


	//   ....[38]....
        /*0354*/ 	.word	0x00002270
        /*0358*/ 	.word	0x000000ff
        /*035c*/ 	.word	0x00000018
        /*0360*/ 	.short	0x010a
        /*0362*/ 	.byte	0x04
	.zero		1


	//   ....[39]....
        /*0364*/ 	.word	0x00002690
        /*0368*/ 	.word	0x00000003
        /*036c*/ 	.word	0x00000070
        /*0370*/ 	.short	0x010a
        /*0372*/ 	.byte	0xff
	.zero		1


	//   ....[40]....
        /*0374*/ 	.word	0x000027e0
        /*0378*/ 	.word	0x00000000
        /*037c*/ 	.word	0x00000000
        /*0380*/ 	.short	0x0101
        /*0382*/ 	.byte	0xff
	.zero		1


	//   ....[41]....
        /*0384*/ 	.word	0x00002da0
        /*0388*/ 	.word	0x000000ff
        /*038c*/ 	.word	0x00000000
        /*0390*/ 	.short	0x010a
        /*0392*/ 	.byte	0x04
	.zero		1


	//   ....[42]....
        /*0394*/ 	.word	0x00002e30
        /*0398*/ 	.word	0x000000ff
        /*039c*/ 	.word	0x00000000
        /*03a0*/ 	.short	0x010a
        /*03a2*/ 	.byte	0x05
	.zero		1


	//   ....[43]....
        /*03a4*/ 	.word	0x00002ed0
        /*03a8*/ 	.word	0x00000000
        /*03ac*/ 	.word	0x00000000
        /*03b0*/ 	.short	0x010a
        /*03b2*/ 	.byte	0xff
	.zero		1


	//   ....[44]....
        /*03b4*/ 	.word	0x00002ff0
        /*03b8*/ 	.word	0x00000002
        /*03bc*/ 	.word	0x000000d0
        /*03c0*/ 	.short	0x010a
        /*03c2*/ 	.byte	0xff
	.zero		1


	//   ....[45]....
        /*03c4*/ 	.word	0x00003060
        /*03c8*/ 	.word	0x00000002
        /*03cc*/ 	.word	0x00000000
        /*03d0*/ 	.short	0x0101
        /*03d2*/ 	.byte	0xff
	.zero		1


	//   ....[46]....
        /*03d4*/ 	.word	0x00003080
        /*03d8*/ 	.word	0x000000ff
        /*03dc*/ 	.word	0x00000080
        /*03e0*/ 	.short	0x010a
        /*03e2*/ 	.byte	0x04
	.zero		1


	//   ....[47]....
        /*03e4*/ 	.word	0x000031a0
        /*03e8*/ 	.word	0x00000002
        /*03ec*/ 	.word	0x00000070
        /*03f0*/ 	.short	0x010a
        /*03f2*/ 	.byte	0xff
	.zero		1


	//   ....[48]....
        /*03f4*/ 	.word	0x000032a0
        /*03f8*/ 	.word	0x00000002
        /*03fc*/ 	.word	0x00000000
        /*0400*/ 	.short	0x0101
        /*0402*/ 	.byte	0xff
	.zero		1


	//   ....[49]....
        /*0404*/ 	.word	0x00003330
        /*0408*/ 	.word	0x000000ff
        /*040c*/ 	.word	0x00000080
        /*0410*/ 	.short	0x0106
        /*0412*/ 	.byte	0x04
	.zero		1


	//   ....[50]....
        /*0414*/ 	.word	0x00003350
        /*0418*/ 	.word	0x000000ff
        /*041c*/ 	.word	0x00000080
        /*0420*/ 	.short	0x010a
        /*0422*/ 	.byte	0x04
	.zero		1


	//   ....[51]....
        /*0424*/ 	.word	0x000033e0
        /*0428*/ 	.word	0x000000ff
        /*042c*/ 	.word	0x00000080
        /*0430*/ 	.short	0x0106
        /*0432*/ 	.byte	0x07
	.zero		1


	//   ....[52]....
        /*0434*/ 	.word	0x00003420
        /*0438*/ 	.word	0x00000000
        /*043c*/ 	.word	0x00000080
        /*0440*/ 	.short	0x010a
        /*0442*/ 	.byte	0xff
	.zero		1


	//   ....[53]....
        /*0444*/ 	.word	0x00003940
        /*0448*/ 	.word	0x00000000
        /*044c*/ 	.word	0x00000070
        /*0450*/ 	.short	0x010a
        /*0452*/ 	.byte	0xff
	.zero		1


	//   ....[54]....
        /*0454*/ 	.word	0x00003a60
        /*0458*/ 	.word	0x00000003
        /*045c*/ 	.word	0x00000000
        /*0460*/ 	.short	0x0101
        /*0462*/ 	.byte	0xff
	.zero		1


	//   ....[55]....
        /*0464*/ 	.word	0x00003a70
        /*0468*/ 	.word	0x000000ff
        /*046c*/ 	.word	0x00000000
        /*0470*/ 	.short	0x010a
        /*0472*/ 	.byte	0x04
	.zero		1


	//   ....[56]....
        /*0474*/ 	.word	0x00003ac0
        /*0478*/ 	.word	0x000000ff
        /*047c*/ 	.word	0x000000b0
        /*0480*/ 	.short	0x010a
        /*0482*/ 	.byte	0x05
	.zero		1


	//   ....[57]....
        /*0484*/ 	.word	0x00003bd0
        /*0488*/ 	.word	0x000000ff
        /*048c*/ 	.word	0x00000000
        /*0490*/ 	.short	0x010a
        /*0492*/ 	.byte	0x05
	.zero		1


	//   ....[58]....
        /*0494*/ 	.word	0x00003d20
        /*0498*/ 	.word	0x000000ff
        /*049c*/ 	.word	0x00000000
        /*04a0*/ 	.short	0x010a
        /*04a2*/ 	.byte	0x07
	.zero		1


	//   ....[59]....
        /*04a4*/ 	.word	0x00004460
        /*04a8*/ 	.word	0x000000ff
        /*04ac*/ 	.word	0x00000000
        /*04b0*/ 	.short	0x010a
        /*04b2*/ 	.byte	0x04
	.zero		1


	//   ....[60]....
        /*04b4*/ 	.word	0x000044f0
        /*04b8*/ 	.word	0x000000ff
        /*04bc*/ 	.word	0x00000000
        /*04c0*/ 	.short	0x010a
        /*04c2*/ 	.byte	0x05
	.zero		1


	//   ....[61]....
        /*04c4*/ 	.word	0x00004580
        /*04c8*/ 	.word	0x000000ff
        /*04cc*/ 	.word	0x00000000
        /*04d0*/ 	.short	0x010a
        /*04d2*/ 	.byte	0x05
	.zero		1


	//   ....[62]....
        /*04d4*/ 	.word	0x00004610
        /*04d8*/ 	.word	0x000000ff
        /*04dc*/ 	.word	0x00000000
        /*04e0*/ 	.short	0x010a
        /*04e2*/ 	.byte	0x04
	.zero		1


	//   ....[63]....
        /*04e4*/ 	.word	0x00004ab0
        /*04e8*/ 	.word	0x0000000c
        /*04ec*/ 	.word	0x00000070
        /*04f0*/ 	.short	0x010a
        /*04f2*/ 	.byte	0xff
	.zero		1


	//   ....[64]....
        /*04f4*/ 	.word	0x00004c20
        /*04f8*/ 	.word	0x00000000
        /*04fc*/ 	.word	0x00000000
        /*0500*/ 	.short	0x0101
        /*0502*/ 	.byte	0xff
	.zero		1


	//   ....[65]....
        /*0504*/ 	.word	0x000050a0
        /*0508*/ 	.word	0x000000ff
        /*050c*/ 	.word	0x00000068
        /*0510*/ 	.short	0x010a
        /*0512*/ 	.byte	0x18
	.zero		1


	//   ....[66]....
        /*0514*/ 	.word	0x00005260
        /*0518*/ 	.word	0x000000ff
        /*051c*/ 	.word	0x00000048
        /*0520*/ 	.short	0x010a
        /*0522*/ 	.byte	0x04
	.zero		1


	//   ....[67]....
        /*0524*/ 	.word	0x00005430
        /*0528*/ 	.word	0x000000ff
        /*052c*/ 	.word	0x00000030
        /*0530*/ 	.short	0x010b
        /*0532*/ 	.byte	0x04
	.zero		1


	//   ....[68]....
        /*0534*/ 	.word	0x00005440
        /*0538*/ 	.word	0x000000ff
        /*053c*/ 	.word	0x00000000
        /*0540*/ 	.short	0x0101
        /*0542*/ 	.byte	0x14
	.zero		1


	//   ....[69]....
        /*0544*/ 	.word	0x00005450
        /*0548*/ 	.word	0x000000ff
        /*054c*/ 	.word	0x00000048
        /*0550*/ 	.short	0x010a
        /*0552*/ 	.byte	0x05
	.zero		1


	//   ....[70]....
        /*0554*/ 	.word	0x00005640
        /*0558*/ 	.word	0x000000ff
        /*055c*/ 	.word	0x00000030
        /*0560*/ 	.short	0x010b
        /*0562*/ 	.byte	0x05
	.zero		1


	//   ....[71]....
        /*0564*/ 	.word	0x00005650
        /*0568*/ 	.word	0x000000ff
        /*056c*/ 	.word	0x00000000
        /*0570*/ 	.short	0x0101
        /*0572*/ 	.byte	0x04
	.zero		1


	//   ....[72]....
        /*0574*/ 	.word	0x000056f0
        /*0578*/ 	.word	0x000000ff
        /*057c*/ 	.word	0x00000000
        /*0580*/ 	.short	0x010a
        /*0582*/ 	.byte	0x04
	.zero		1


	//   ....[73]....
        /*0584*/ 	.word	0x00005780
        /*0588*/ 	.word	0x000000ff
        /*058c*/ 	.word	0x00000000
        /*0590*/ 	.short	0x010a
        /*0592*/ 	.byte	0x05
	.zero		1


	//   ....[74]....
        /*0594*/ 	.word	0x00005820
        /*0598*/ 	.word	0x00000000
        /*059c*/ 	.word	0x00000000
        /*05a0*/ 	.short	0x010a
        /*05a2*/ 	.byte	0xff
	.zero		1


	//   ....[75]....
        /*05a4*/ 	.word	0x00005b90
        /*05a8*/ 	.word	0x00000000
        /*05ac*/ 	.word	0x00000070
        /*05b0*/ 	.short	0x010a
        /*05b2*/ 	.byte	0xff
	.zero		1


	//   ....[76]....
        /*05b4*/ 	.word	0x00005c60
        /*05b8*/ 	.word	0x00000000
        /*05bc*/ 	.word	0x00000000
        /*05c0*/ 	.short	0x0101
        /*05c2*/ 	.byte	0xff
	.zero		1


	//   ....[77]....
        /*05c4*/ 	.word	0x000068b0
        /*05c8*/ 	.word	0x00000002
        /*05cc*/ 	.word	0x00000030
        /*05d0*/ 	.short	0x010a
        /*05d2*/ 	.byte	0xff
	.zero		1


	//   ....[78]....
        /*05d4*/ 	.word	0x000068f0
        /*05d8*/ 	.word	0x00000047
        /*05dc*/ 	.word	0x00000090
        /*05e0*/ 	.short	0x010a
        /*05e2*/ 	.byte	0xff
	.zero		1


	//   ....[79]....
        /*05e4*/ 	.word	0x000069e0
        /*05e8*/ 	.word	0x00000002
        /*05ec*/ 	.word	0x00000030
        /*05f0*/ 	.short	0x010a
        /*05f2*/ 	.byte	0xff
	.zero		1


	//   ....[80]....
        /*05f4*/ 	.word	0x00006c10
        /*05f8*/ 	.word	0x00000047
        /*05fc*/ 	.word	0x00000090
        /*0600*/ 	.short	0x010a
        /*0602*/ 	.byte	0xff
	.zero		1


	//   ....[81]....
        /*0604*/ 	.word	0x000074b0
        /*0608*/ 	.word	0x00000000
        /*060c*/ 	.word	0x00000000
        /*0610*/ 	.short	0x0101
        /*0612*/ 	.byte	0xff
	.zero		1


	//   ....[82]....
        /*0614*/ 	.word	0x000074c0
        /*0618*/ 	.word	0x00000002
        /*061c*/ 	.word	0x00000030
        /*0620*/ 	.short	0x010a
        /*0622*/ 	.byte	0xff
	.zero		1


	//   ....[83]....
        /*0624*/ 	.word	0x00007590
        /*0628*/ 	.word	0x00000002
        /*062c*/ 	.word	0x00000030
        /*0630*/ 	.short	0x010a
        /*0632*/ 	.byte	0xff
	.zero		1


	//   ....[84]....
        /*0634*/ 	.word	0x00007b90
        /*0638*/ 	.word	0x000000ff
        /*063c*/ 	.word	0x00000000
        /*0640*/ 	.short	0x0101
        /*0642*/ 	.byte	0x04
	.zero		1


	//   ....[85]....
        /*0644*/ 	.word	0x00007f80
        /*0648*/ 	.word	0x00000000
        /*064c*/ 	.word	0x00000000
        /*0650*/ 	.short	0x0101
        /*0652*/ 	.byte	0xff
	.zero		1


	//   ....[86]....
        /*0654*/ 	.word	0x00008230
        /*0658*/ 	.word	0x000000ff
        /*065c*/ 	.word	0x00000000
        /*0660*/ 	.short	0x0101
        /*0662*/ 	.byte	0x04
	.zero		1


	//   ....[87]....
        /*0664*/ 	.word	0x00008250
        /*0668*/ 	.word	0x00000000
        /*066c*/ 	.word	0x000000e0
        /*0670*/ 	.short	0x010a
        /*0672*/ 	.byte	0xff
	.zero		1


	//   ....[88]....
        /*0674*/ 	.word	0x000082b0
        /*0678*/ 	.word	0x00000000
        /*067c*/ 	.word	0x00000018
        /*0680*/ 	.short	0x010a
        /*0682*/ 	.byte	0xff
	.zero		1


	//   ....[89]....
        /*0684*/ 	.word	0x00008310
        /*0688*/ 	.word	0x00000000
        /*068c*/ 	.word	0x00000018
        /*0690*/ 	.short	0x010a
        /*0692*/ 	.byte	0xff
	.zero		1


	//   ....[90]....
        /*0694*/ 	.word	0x00008360
        /*0698*/ 	.word	0x00000003
        /*069c*/ 	.word	0x00000070
        /*06a0*/ 	.short	0x010a
        /*06a2*/ 	.byte	0xff
	.zero		1


	//   ....[91]....
        /*06a4*/ 	.word	0x000083c0
        /*06a8*/ 	.word	0x00000000
        /*06ac*/ 	.word	0x00000000
        /*06b0*/ 	.short	0x010a
        /*06b2*/ 	.byte	0xff
	.zero		1


	//   ....[92]....
        /*06b4*/ 	.word	0x00008420
        /*06b8*/ 	.word	0x00000000
        /*06bc*/ 	.word	0x00000000
        /*06c0*/ 	.short	0x010a
        /*06c2*/ 	.byte	0xff
	.zero		1


	//   ....[93]....
        /*06c4*/ 	.word	0x00008470
        /*06c8*/ 	.word	0x00000002
        /*06cc*/ 	.word	0x000000d0
        /*06d0*/ 	.short	0x010a
        /*06d2*/ 	.byte	0xff
	.zero		1


	//   ....[94]....
        /*06d4*/ 	.word	0x000084d0
        /*06d8*/ 	.word	0x00000002
        /*06dc*/ 	.word	0x00000080
        /*06e0*/ 	.short	0x010a
        /*06e2*/ 	.byte	0xff
	.zero		1


	//   ....[95]....
        /*06e4*/ 	.word	0x00008520
        /*06e8*/ 	.word	0x00000002
        /*06ec*/ 	.word	0x00000070
        /*06f0*/ 	.short	0x010a
        /*06f2*/ 	.byte	0xff
	.zero		1


	//   ....[96]....
        /*06f4*/ 	.word	0x00008580
        /*06f8*/ 	.word	0x00000000
        /*06fc*/ 	.word	0x00000080
        /*0700*/ 	.short	0x010a
        /*0702*/ 	.byte	0xff
	.zero		1


	//   ....[97]....
        /*0704*/ 	.word	0x000085d0
        /*0708*/ 	.word	0x00000000
        /*070c*/ 	.word	0x00000070
        /*0710*/ 	.short	0x010a
        /*0712*/ 	.byte	0xff
	.zero		1


	//   ....[98]....
        /*0714*/ 	.word	0x00008640
        /*0718*/ 	.word	0x00000002
        /*071c*/ 	.word	0x000000b0
        /*0720*/ 	.short	0x010a
        /*0722*/ 	.byte	0xff
	.zero		1


	//   ....[99]....
        /*0724*/ 	.word	0x000086a0
        /*0728*/ 	.word	0x00000000
        /*072c*/ 	.word	0x00000000
        /*0730*/ 	.short	0x010a
        /*0732*/ 	.byte	0xff
	.zero		1


	//   ....[100]....
        /*0734*/ 	.word	0x00008700
        /*0738*/ 	.word	0x00000000
        /*073c*/ 	.word	0x00000000
        /*0740*/ 	.short	0x010a
        /*0742*/ 	.byte	0xff
	.zero		1


	//   ....[101]....
        /*0744*/ 	.word	0x00008760
        /*0748*/ 	.word	0x00000000
        /*074c*/ 	.word	0x00000000
        /*0750*/ 	.short	0x010a
        /*0752*/ 	.byte	0xff
	.zero		1


	//   ....[102]....
        /*0754*/ 	.word	0x000087c0
        /*0758*/ 	.word	0x00000000
        /*075c*/ 	.word	0x00000000
        /*0760*/ 	.short	0x010a
        /*0762*/ 	.byte	0xff
	.zero		1


	//   ....[103]....
        /*0764*/ 	.word	0x00008820
        /*0768*/ 	.word	0x00000000
        /*076c*/ 	.word	0x00000000
        /*0770*/ 	.short	0x010a
        /*0772*/ 	.byte	0xff
	.zero		1


	//   ....[104]....
        /*0774*/ 	.word	0x00008870
        /*0778*/ 	.word	0x0000000c
        /*077c*/ 	.word	0x00000070
        /*0780*/ 	.short	0x010a
        /*0782*/ 	.byte	0xff
	.zero		1


	//   ....[105]....
        /*0784*/ 	.word	0x000088d0
        /*0788*/ 	.word	0x00000000
        /*078c*/ 	.word	0x00000068
        /*0790*/ 	.short	0x010a
        /*0792*/ 	.byte	0xff
	.zero		1


	//   ....[106]....
        /*0794*/ 	.word	0x00008930
        /*0798*/ 	.word	0x00000000
        /*079c*/ 	.word	0x00000048
        /*07a0*/ 	.short	0x010a
        /*07a2*/ 	.byte	0xff
	.zero		1


	//   ....[107]....
        /*07a4*/ 	.word	0x00008990
        /*07a8*/ 	.word	0x00000006
        /*07ac*/ 	.word	0x00000048
        /*07b0*/ 	.short	0x010a
        /*07b2*/ 	.byte	0xff
	.zero		1


	//   ....[108]....
        /*07b4*/ 	.word	0x000089f0
        /*07b8*/ 	.word	0x00000000
        /*07bc*/ 	.word	0x00000000
        /*07c0*/ 	.short	0x010a
        /*07c2*/ 	.byte	0xff
	.zero		1


	//   ....[109]....
        /*07c4*/ 	.word	0x00008a50
        /*07c8*/ 	.word	0x00000000
        /*07cc*/ 	.word	0x00000000
        /*07d0*/ 	.short	0x010a
        /*07d2*/ 	.byte	0xff
	.zero		1


	//   ....[110]....
        /*07d4*/ 	.word	0x00008aa0
        /*07d8*/ 	.word	0x00000000
        /*07dc*/ 	.word	0x00000070
        /*07e0*/ 	.short	0x010a
        /*07e2*/ 	.byte	0xff
	.zero		1


	//   ....[111]....
        /*07e4*/ 	.word	0x00008af0
        /*07e8*/ 	.word	0x00000002
        /*07ec*/ 	.word	0x00000030
        /*07f0*/ 	.short	0x010a
        /*07f2*/ 	.byte	0xff
	.zero		1


	//   ....[112]....
        /*07f4*/ 	.word	0x00008b40
        /*07f8*/ 	.word	0x00000047
        /*07fc*/ 	.word	0x00000090
        /*0800*/ 	.short	0x010a
        /*0802*/ 	.byte	0xff
	.zero		1


	//   ....[113]....
        /*0804*/ 	.word	0x00008b90
        /*0808*/ 	.word	0x00000002
        /*080c*/ 	.word	0x00000030
        /*0810*/ 	.short	0x010a
        /*0812*/ 	.byte	0xff
	.zero		1


	//----- nvinfo : EIATTR_NUM_MBARRIERS
	.align		4
.L_47:
        /*0814*/ 	.byte	0x03, 0x38
        /*0816*/ 	.short	0x001e


	//----- nvinfo : EIATTR_EXIT_INSTR_OFFSETS
	.align		4
        /*0818*/ 	.byte	0x04, 0x1c
        /*081a*/ 	.short	(.L_49 - .L_48)


	//   ....[0]....
.L_48:
        /*081c*/ 	.word	0x00002f00


	//   ....[1]....
        /*0820*/ 	.word	0x000033f0


	//   ....[2]....
        /*0824*/ 	.word	0x00003450


	//   ....[3]....
        /*0828*/ 	.word	0x00004880


	//   ....[4]....
        /*082c*/ 	.word	0x00005850


	//   ....[5]....
        /*0830*/ 	.word	0x00005890


	//   ....[6]....
        /*0834*/ 	.word	0x00008120


	//   ....[7]....
        /*0838*/ 	.word	0x000081a0


	//   ....[8]....
        /*083c*/ 	.word	0x000081d0


	//   ....[9]....
        /*0840*/ 	.word	0x00008240


	//----- nvinfo : EIATTR_MAX_THREADS
	.align		4
.L_49:
        /*0844*/ 	.byte	0x04, 0x05
        /*0846*/ 	.short	(.L_51 - .L_50)
.L_50:
        /*0848*/ 	.word	0x00000100
        /*084c*/ 	.word	0x00000001
        /*0850*/ 	.word	0x00000001


	//----- nvinfo : EIATTR_CRS_STACK_SIZE
	.align		4
.L_51:
        /*0854*/ 	.byte	0x04, 0x1e
        /*0856*/ 	.short	(.L_53 - .L_52)
.L_52:
        /*0858*/ 	.word	0x00000000


	//----- nvinfo : EIATTR_CBANK_PARAM_SIZE
	.align		4
.L_53:
        /*085c*/ 	.byte	0x03, 0x19
        /*085e*/ 	.short	0x0800


	//----- nvinfo : EIATTR_PARAM_CBANK
	.align		4
        /*0860*/ 	.byte	0x04, 0x0a
        /*0862*/ 	.short	(.L_55 - .L_54)
	.align		4
.L_54:
        /*0864*/ 	.word	index@(.nv.constant0._ZN7cutlass13device_kernelINS_4gemm6kernel13GemmUniversalIN4cute5tupleIJiiiiEEENS1_10collective13CollectiveMmaINS1_35MainloopSm100TmaUmmaWarpSpecializedILi3ELi2ELi4ENS5_IJNS4_1CILi2EEESB_NSA_ILi1EEEEEEEENS5_IJNSA_ILi64EEESF_NSA_ILi128EEEEEENS_10tfloat32_tENS5_IJlSC_lEEESI_SJ_NS4_8TiledMMAINS4_8MMA_AtomIJNS4_17SM100_MMA_TF32_SSISI_SI_fLi64ELi64ELNS4_4UMMA5MajorE0ELSO_0ELNSN_7ScaleInE0ELSP_0EEEEEENS4_6LayoutINS5_IJSC_SC_SC_EEENS5_IJNSA_ILi0EEESU_SU_EEEEENS5_IJNS4_10UnderscoreESX_SX_EEEEENS4_23SM90_TMA_LOAD_MULTICASTENS4_14ComposedLayoutINS4_7SwizzleILi3ELi4ELi3EEENS4_18smem_ptr_flag_bitsILi32EEENSS_INS5_IJNSA_ILi8EEENSA_ILi32EEEEEENS5_IJS17_SC_EEEEEEEvNS4_8identityES10_S1B_vS1C_EENS_8epilogue10collective18CollectiveEpilogueINS1E_23Sm100TmaWarpSpecializedILi3ELi2ELi16ELb1ELb0EEEJSH_NS5_IJNSS_ISF_SC_EENSS_IS17_SC_EEEEESI_SJ_SI_SJ_NS1E_6fusion15FusionCallbacksIS1I_NS1M_17LinearCombinationISI_fSI_fLNS_15FloatRoundStyleE2EEESH_S1L_JEEENS4_5SM1004TMEM4LOAD26SM100_TMEM_LOAD_16dp128b8xENS4_13SM90_TMA_LOADES1B_NS4_17SM75_U32x4_LDSM_NENS4_14SM90_TMA_STOREES1B_NS4_17SM90_U32x4_STSM_NENS4_39AutoVectorizingCopyWithAssumedAlignmentILi128EEEEEEvvEEEEvNT_6ParamsE)
        /*0868*/ 	.short	0x0380
        /*086a*/ 	.short	0x0800


	//----- nvinfo : EIATTR_SW_WAR
	.align		4
.L_55:
        /*086c*/ 	.byte	0x04, 0x36
        /*086e*/ 	.short	(.L_57 - .L_56)
.L_56:
        /*0870*/ 	.word	0x00000008
.L_57:


//--------------------- .nv.callgraph             --------------------------
	.section	.nv.callgraph,"",@"SHT_CUDA_CALLGRAPH"
	.align	4
	.sectionentsize	8
	.align		4
        /*0000*/ 	.word	0x00000000
	.align		4
        /*0004*/ 	.word	0xffffffff
	.align		4
        /*0008*/ 	.word	index@(_ZN7cutlass13device_kernelINS_4gemm6kernel13GemmUniversalIN4cute5tupleIJiiiiEEENS1_10collective13CollectiveMmaINS1_35MainloopSm100TmaUmmaWarpSpecializedILi3ELi2ELi4ENS5_IJNS4_1CILi2EEESB_NSA_ILi1EEEEEEEENS5_IJNSA_ILi64EEESF_NSA_ILi128EEEEEENS_10tfloat32_tENS5_IJlSC_lEEESI_SJ_NS4_8TiledMMAINS4_8MMA_AtomIJNS4_17SM100_MMA_TF32_SSISI_SI_fLi64ELi64ELNS4_4UMMA5MajorE0ELSO_0ELNSN_7ScaleInE0ELSP_0EEEEEENS4_6LayoutINS5_IJSC_SC_SC_EEENS5_IJNSA_ILi0EEESU_SU_EEEEENS5_IJNS4_10UnderscoreESX_SX_EEEEENS4_23SM90_TMA_LOAD_MULTICASTENS4_14ComposedLayoutINS4_7SwizzleILi3ELi4ELi3EEENS4_18smem_ptr_flag_bitsILi32EEENSS_INS5_IJNSA_ILi8EEENSA_ILi32EEEEEENS5_IJS17_SC_EEEEEEEvNS4_8identityES10_S1B_vS1C_EENS_8epilogue10collective18CollectiveEpilogueINS1E_23Sm100TmaWarpSpecializedILi3ELi2ELi16ELb1ELb0EEEJSH_NS5_IJNSS_ISF_SC_EENSS_IS17_SC_EEEEESI_SJ_SI_SJ_NS1E_6fusion15FusionCallbacksIS1I_NS1M_17LinearCombinationISI_fSI_fLNS_15FloatRoundStyleE2EEESH_S1L_JEEENS4_5SM1004TMEM4LOAD26SM100_TMEM_LOAD_16dp128b8xENS4_13SM90_TMA_LOADES1B_NS4_17SM75_U32x4_LDSM_NENS4_14SM90_TMA_STOREES1B_NS4_17SM90_U32x4_STSM_NENS4_39AutoVectorizingCopyWithAssumedAlignmentILi128EEEEEEvvEEEEvNT_6ParamsE)
	.align		4
        /*000c*/ 	.word	index@(__assertfail)
	.align		4
        /*0010*/ 	.word	0x00000000
	.align		4
        /*0014*/ 	.word	0xfffffffe
	.align		4
        /*0018*/ 	.word	0x00000000
	.align		4
        /*001c*/ 	.word	0xfffffffd
	.align		4
        /*0020*/ 	.word	0x00000000
	.align		4
        /*0024*/ 	.word	0xfffffffc


//--------------------- .nv.constant4             --------------------------
	.section	.nv.constant4,"a",@progbits
	.align	8
	.align		8
.nv.constant4:
        /*0000*/ 	.dword	__assertfail
	.align		8
        /*0008*/ 	.dword	__unnamed_1
	.align		8
        /*0010*/ 	.dword	__unnamed_2
	.align		8
        /*0018*/ 	.dword	_ZN40_INTERNAL_42d8dbe1_4_k_cu_3e8860b8_109274cuda3std3__45__cpo5beginE
	.align		8
        /*0020*/ 	.dword	_ZN40_INTERNAL_42d8dbe1_4_k_cu_3e8860b8_109274cuda3std3__45__cpo3endE
	.align		8
        /*0028*/ 	.dword	_ZN40_INTERNAL_42d8dbe1_4_k_cu_3e8860b8_109274cuda3std3__45__cpo6cbeginE
	.align		8
        /*0030*/ 	.dword	_ZN40_INTERNAL_42d8dbe1_4_k_cu_3e8860b8_109274cuda3std3__45__cpo4cendE
	.align		8
        /*0038*/ 	.dword	_ZN40_INTERNAL_42d8dbe1_4_k_cu_3e8860b8_109274cuda3std3__442_GLOBAL__N__42d8dbe1_4_k_cu_3e8860b8_109276ignoreE
	.align		8
        /*0040*/ 	.dword	_ZN40_INTERNAL_42d8dbe1_4_k_cu_3e8860b8_109274cuda3std3__419piecewise_constructE
	.align		8
        /*0048*/ 	.dword	_ZN40_INTERNAL_42d8dbe1_4_k_cu_3e8860b8_109274cuda3std3__48in_placeE
	.align		8
        /*0050*/ 	.dword	_ZN40_INTERNAL_42d8dbe1_4_k_cu_3e8860b8_109274cuda3std6ranges3__45__cpo4swapE
	.align		8
        /*0058*/ 	.dword	_ZN40_INTERNAL_42d8dbe1_4_k_cu_3e8860b8_109274cuda3std6ranges3__45__cpo9iter_moveE
	.align		8
        /*0060*/ 	.dword	_ZN40_INTERNAL_42d8dbe1_4_k_cu_3e8860b8_109274cute7productE
	.align		8
        /*0068*/ 	.dword	_ZN40_INTERNAL_42d8dbe1_4_k_cu_3e8860b8_109274cute1_E
	.align		8
        /*0070*/ 	.dword	$str$25
	.align		8
        /*0078*/ 	.dword	$str$26
	.align		8
        /*0080*/ 	.dword	$str$27
	.align		8
        /*0088*/ 	.dword	$str$28


//--------------------- .text._ZN7cutlass13device_kernelINS_4gemm6kernel13GemmUniversalIN4cute5tupleIJiiiiEEENS1_10collective13CollectiveMmaINS1_35MainloopSm100TmaUmmaWarpSpecializedILi3ELi2ELi4ENS5_IJNS4_1CILi2EEESB_NSA_ILi1EEEEEEEENS5_IJNSA_ILi64EEESF_NSA_ILi128EEEEEENS_10tfloat32_tENS5_IJlSC_lEEESI_SJ_NS4_8TiledMMAINS4_8MMA_AtomIJNS4_17SM100_MMA_TF32_SSISI_SI_fLi64ELi64ELNS4_4UMMA5MajorE0ELSO_0ELNSN_7ScaleInE0ELSP_0EEEEEENS4_6LayoutINS5_IJSC_SC_SC_EEENS5_IJNSA_ILi0EEESU_SU_EEEEENS5_IJNS4_10UnderscoreESX_SX_EEEEENS4_23SM90_TMA_LOAD_MULTICASTENS4_14ComposedLayoutINS4_7SwizzleILi3ELi4ELi3EEENS4_18smem_ptr_flag_bitsILi32EEENSS_INS5_IJNSA_ILi8EEENSA_ILi32EEEEEENS5_IJS17_SC_EEEEEEEvNS4_8identityES10_S1B_vS1C_EENS_8epilogue10collective18CollectiveEpilogueINS1E_23Sm100TmaWarpSpecializedILi3ELi2ELi16ELb1ELb0EEEJSH_NS5_IJNSS_ISF_SC_EENSS_IS17_SC_EEEEESI_SJ_SI_SJ_NS1E_6fusion15FusionCallbacksIS1I_NS1M_17LinearCombinationISI_fSI_fLNS_15FloatRoundStyleE2EEESH_S1L_JEEENS4_5SM1004TMEM4LOAD26SM100_TMEM_LOAD_16dp128b8xENS4_13SM90_TMA_LOADES1B_NS4_17SM75_U32x4_LDSM_NENS4_14SM90_TMA_STOREES1B_NS4_17SM90_U32x4_STSM_NENS4_39AutoVectorizingCopyWithAssumedAlignmentILi128EEEEEEvvEEEEvNT_6ParamsE --------------------------
	.section	.text._ZN7cutlass13device_kernelINS_4gemm6kernel13GemmUniversalIN4cute5tupleIJiiiiEEENS1_10collective13CollectiveMmaINS1_35MainloopSm100TmaUmmaWarpSpecializedILi3ELi2ELi4ENS5_IJNS4_1CILi2EEESB_NSA_ILi1EEEEEEEENS5_IJNSA_ILi64EEESF_NSA_ILi128EEEEEENS_10tfloat32_tENS5_IJlSC_lEEESI_SJ_NS4_8TiledMMAINS4_8MMA_AtomIJNS4_17SM100_MMA_TF32_SSISI_SI_fLi64ELi64ELNS4_4UMMA5MajorE0ELSO_0ELNSN_7ScaleInE0ELSP_0EEEEEENS4_6LayoutINS5_IJSC_SC_SC_EEENS5_IJNSA_ILi0EEESU_SU_EEEEENS5_IJNS4_10UnderscoreESX_SX_EEEEENS4_23SM90_TMA_LOAD_MULTICASTENS4_14ComposedLayoutINS4_7SwizzleILi3ELi4ELi3EEENS4_18smem_ptr_flag_bitsILi32EEENSS_INS5_IJNSA_ILi8EEENSA_ILi32EEEEEENS5_IJS17_SC_EEEEEEEvNS4_8identityES10_S1B_vS1C_EENS_8epilogue10collective18CollectiveEpilogueINS1E_23Sm100TmaWarpSpecializedILi3ELi2ELi16ELb1ELb0EEEJSH_NS5_IJNSS_ISF_SC_EENSS_IS17_SC_EEEEESI_SJ_SI_SJ_NS1E_6fusion15FusionCallbacksIS1I_NS1M_17LinearCombinationISI_fSI_fLNS_15FloatRoundStyleE2EEESH_S1L_JEEENS4_5SM1004TMEM4LOAD26SM100_TMEM_LOAD_16dp128b8xENS4_13SM90_TMA_LOADES1B_NS4_17SM75_U32x4_LDSM_NENS4_14SM90_TMA_STOREES1B_NS4_17SM90_U32x4_STSM_NENS4_39AutoVectorizingCopyWithAssumedAlignmentILi128EEEEEEvvEEEEvNT_6ParamsE,"ax",@progbits
	.align	128
.text._ZN7cutlass13device_kernelINS_4gemm6kernel13GemmUniversalIN4cute5tupleIJiiiiEEENS1_10collective13CollectiveMmaINS1_35MainloopSm100TmaUmmaWarpSpecializedILi3ELi2ELi4ENS5_IJNS4_1CILi2EEESB_NSA_ILi1EEEEEEEENS5_IJNSA_ILi64EEESF_NSA_ILi128EEEEEENS_10tfloat32_tENS5_IJlSC_lEEESI_SJ_NS4_8TiledMMAINS4_8MMA_AtomIJNS4_17SM100_MMA_TF32_SSISI_SI_fLi64ELi64ELNS4_4UMMA5MajorE0ELSO_0ELNSN_7ScaleInE0ELSP_0EEEEEENS4_6LayoutINS5_IJSC_SC_SC_EEENS5_IJNSA_ILi0EEESU_SU_EEEEENS5_IJNS4_10UnderscoreESX_SX_EEEEENS4_23SM90_TMA_LOAD_MULTICASTENS4_14ComposedLayoutINS4_7SwizzleILi3ELi4ELi3EEENS4_18smem_ptr_flag_bitsILi32EEENSS_INS5_IJNSA_ILi8EEENSA_ILi32EEEEEENS5_IJS17_SC_EEEEEEEvNS4_8identityES10_S1B_vS1C_EENS_8epilogue10collective18CollectiveEpilogueINS1E_23Sm100TmaWarpSpecializedILi3ELi2ELi16ELb1ELb0EEEJSH_NS5_IJNSS_ISF_SC_EENSS_IS17_SC_EEEEESI_SJ_SI_SJ_NS1E_6fusion15FusionCallbacksIS1I_NS1M_17LinearCombinationISI_fSI_fLNS_15FloatRoundStyleE2EEESH_S1L_JEEENS4_5SM1004TMEM4LOAD26SM100_TMEM_LOAD_16dp128b8xENS4_13SM90_TMA_LOADES1B_NS4_17SM75_U32x4_LDSM_NENS4_14SM90_TMA_STOREES1B_NS4_17SM90_U32x4_STSM_NENS4_39AutoVectorizingCopyWithAssumedAlignmentILi128EEEEEEvvEEEEvNT_6ParamsE:
        .type           _ZN7cutlass13device_kernelINS_4gemm6kernel13GemmUniversalIN4cute5tupleIJiiiiEEENS1_10collective13CollectiveMmaINS1_35MainloopSm100TmaUmmaWarpSpecializedILi3ELi2ELi4ENS5_IJNS4_1CILi2EEESB_NSA_ILi1EEEEEEEENS5_IJNSA_ILi64EEESF_NSA_ILi128EEEEEENS_10tfloat32_tENS5_IJlSC_lEEESI_SJ_NS4_8TiledMMAINS4_8MMA_AtomIJNS4_17SM100_MMA_TF32_SSISI_SI_fLi64ELi64ELNS4_4UMMA5MajorE0ELSO_0ELNSN_7ScaleInE0ELSP_0EEEEEENS4_6LayoutINS5_IJSC_SC_SC_EEENS5_IJNSA_ILi0EEESU_SU_EEEEENS5_IJNS4_10UnderscoreESX_SX_EEEEENS4_23SM90_TMA_LOAD_MULTICASTENS4_14ComposedLayoutINS4_7SwizzleILi3ELi4ELi3EEENS4_18smem_ptr_flag_bitsILi32EEENSS_INS5_IJNSA_ILi8EEENSA_ILi32EEEEEENS5_IJS17_SC_EEEEEEEvNS4_8identityES10_S1B_vS1C_EENS_8epilogue10collective18CollectiveEpilogueINS1E_23Sm100TmaWarpSpecializedILi3ELi2ELi16ELb1ELb0EEEJSH_NS5_IJNSS_ISF_SC_EENSS_IS17_SC_EEEEESI_SJ_SI_SJ_NS1E_6fusion15FusionCallbacksIS1I_NS1M_17LinearCombinationISI_fSI_fLNS_15FloatRoundStyleE2EEESH_S1L_JEEENS4_5SM1004TMEM4LOAD26SM100_TMEM_LOAD_16dp128b8xENS4_13SM90_TMA_LOADES1B_NS4_17SM75_U32x4_LDSM_NENS4_14SM90_TMA_STOREES1B_NS4_17SM90_U32x4_STSM_NENS4_39AutoVectorizingCopyWithAssumedAlignmentILi128EEEEEEvvEEEEvNT_6ParamsE,@function
        .size           _ZN7cutlass13device_kernelINS_4gemm6kernel13GemmUniversalIN4cute5tupleIJiiiiEEENS1_10collective13CollectiveMmaINS1_35MainloopSm100TmaUmmaWarpSpecializedILi3ELi2ELi4ENS5_IJNS4_1CILi2EEESB_NSA_ILi1EEEEEEEENS5_IJNSA_ILi64EEESF_NSA_ILi128EEEEEENS_10tfloat32_tENS5_IJlSC_lEEESI_SJ_NS4_8TiledMMAINS4_8MMA_AtomIJNS4_17SM100_MMA_TF32_SSISI_SI_fLi64ELi64ELNS4_4UMMA5MajorE0ELSO_0ELNSN_7ScaleInE0ELSP_0EEEEEENS4_6LayoutINS5_IJSC_SC_SC_EEENS5_IJNSA_ILi0EEESU_SU_EEEEENS5_IJNS4_10UnderscoreESX_SX_EEEEENS4_23SM90_TMA_LOAD_MULTICASTENS4_14ComposedLayoutINS4_7SwizzleILi3ELi4ELi3EEENS4_18smem_ptr_flag_bitsILi32EEENSS_INS5_IJNSA_ILi8EEENSA_ILi32EEEEEENS5_IJS17_SC_EEEEEEEvNS4_8identityES10_S1B_vS1C_EENS_8epilogue10collective18CollectiveEpilogueINS1E_23Sm100TmaWarpSpecializedILi3ELi2ELi16ELb1ELb0EEEJSH_NS5_IJNSS_ISF_SC_EENSS_IS17_SC_EEEEESI_SJ_SI_SJ_NS1E_6fusion15FusionCallbacksIS1I_NS1M_17LinearCombinationISI_fSI_fLNS_15FloatRoundStyleE2EEESH_S1L_JEEENS4_5SM1004TMEM4LOAD26SM100_TMEM_LOAD_16dp128b8xENS4_13SM90_TMA_LOADES1B_NS4_17SM75_U32x4_LDSM_NENS4_14SM90_TMA_STOREES1B_NS4_17SM90_U32x4_STSM_NENS4_39AutoVectorizingCopyWithAssumedAlignmentILi128EEEEEEvvEEEEvNT_6ParamsE,(.L_x_162 - _ZN7cutlass13device_kernelINS_4gemm6kernel13GemmUniversalIN4cute5tupleIJiiiiEEENS1_10collective13CollectiveMmaINS1_35MainloopSm100TmaUmmaWarpSpecializedILi3ELi2ELi4ENS5_IJNS4_1CILi2EEESB_NSA_ILi1EEEEEEEENS5_IJNSA_ILi64EEESF_NSA_ILi128EEEEEENS_10tfloat32_tENS5_IJlSC_lEEESI_SJ_NS4_8TiledMMAINS4_8MMA_AtomIJNS4_17SM100_MMA_TF32_SSISI_SI_fLi64ELi64ELNS4_4UMMA5MajorE0ELSO_0ELNSN_7ScaleInE0ELSP_0EEEEEENS4_6LayoutINS5_IJSC_SC_SC_EEENS5_IJNSA_ILi0EEESU_SU_EEEEENS5_IJNS4_10UnderscoreESX_SX_EEEEENS4_23SM90_TMA_LOAD_MULTICASTENS4_14ComposedLayoutINS4_7SwizzleILi3ELi4ELi3EEENS4_18smem_ptr_flag_bitsILi32EEENSS_INS5_IJNSA_ILi8EEENSA_ILi32EEEEEENS5_IJS17_SC_EEEEEEEvNS4_8identityES10_S1B_vS1C_EENS_8epilogue10collective18CollectiveEpilogueINS1E_23Sm100TmaWarpSpecializedILi3ELi2ELi16ELb1ELb0EEEJSH_NS5_IJNSS_ISF_SC_EENSS_IS17_SC_EEEEESI_SJ_SI_SJ_NS1E_6fusion15FusionCallbacksIS1I_NS1M_17LinearCombinationISI_fSI_fLNS_15FloatRoundStyleE2EEESH_S1L_JEEENS4_5SM1004TMEM4LOAD26SM100_TMEM_LOAD_16dp128b8xENS4_13SM90_TMA_LOADES1B_NS4_17SM75_U32x4_LDSM_NENS4_14SM90_TMA_STOREES1B_NS4_17SM90_U32x4_STSM_NENS4_39AutoVectorizingCopyWithAssumedAlignmentILi128EEEEEEvvEEEEvNT_6ParamsE)
        .other          _ZN7cutlass13device_kernelINS_4gemm6kernel13GemmUniversalIN4cute5tupleIJiiiiEEENS1_10collective13CollectiveMmaINS1_35MainloopSm100TmaUmmaWarpSpecializedILi3ELi2ELi4ENS5_IJNS4_1CILi2EEESB_NSA_ILi1EEEEEEEENS5_IJNSA_ILi64EEESF_NSA_ILi128EEEEEENS_10tfloat32_tENS5_IJlSC_lEEESI_SJ_NS4_8TiledMMAINS4_8MMA_AtomIJNS4_17SM100_MMA_TF32_SSISI_SI_fLi64ELi64ELNS4_4UMMA5MajorE0ELSO_0ELNSN_7ScaleInE0ELSP_0EEEEEENS4_6LayoutINS5_IJSC_SC_SC_EEENS5_IJNSA_ILi0EEESU_SU_EEEEENS5_IJNS4_10UnderscoreESX_SX_EEEEENS4_23SM90_TMA_LOAD_MULTICASTENS4_14ComposedLayoutINS4_7SwizzleILi3ELi4ELi3EEENS4_18smem_ptr_flag_bitsILi32EEENSS_INS5_IJNSA_ILi8EEENSA_ILi32EEEEEENS5_IJS17_SC_EEEEEEEvNS4_8identityES10_S1B_vS1C_EENS_8epilogue10collective18CollectiveEpilogueINS1E_23Sm100TmaWarpSpecializedILi3ELi2ELi16ELb1ELb0EEEJSH_NS5_IJNSS_ISF_SC_EENSS_IS17_SC_EEEEESI_SJ_SI_SJ_NS1E_6fusion15FusionCallbacksIS1I_NS1M_17LinearCombinationISI_fSI_fLNS_15FloatRoundStyleE2EEESH_S1L_JEEENS4_5SM1004TMEM4LOAD26SM100_TMEM_LOAD_16dp128b8xENS4_13SM90_TMA_LOADES1B_NS4_17SM75_U32x4_LDSM_NENS4_14SM90_TMA_STOREES1B_NS4_17SM90_U32x4_STSM_NENS4_39AutoVectorizingCopyWithAssumedAlignmentILi128EEEEEEvvEEEEvNT_6ParamsE,@"STO_CUDA_ENTRY STV_DEFAULT"
_ZN7cutlass13device_kernelINS_4gemm6kernel13GemmUniversalIN4cute5tupleIJiiiiEEENS1_10collective13CollectiveMmaINS1_35MainloopSm100TmaUmmaWarpSpecializedILi3ELi2ELi4ENS5_IJNS4_1CILi2EEESB_NSA_ILi1EEEEEEEENS5_IJNSA_ILi64EEESF_NSA_ILi128EEEEEENS_10tfloat32_tENS5_IJlSC_lEEESI_SJ_NS4_8TiledMMAINS4_8MMA_AtomIJNS4_17SM100_MMA_TF32_SSISI_SI_fLi64ELi64ELNS4_4UMMA5MajorE0ELSO_0ELNSN_7ScaleInE0ELSP_0EEEEEENS4_6LayoutINS5_IJSC_SC_SC_EEENS5_IJNSA_ILi0EEESU_SU_EEEEENS5_IJNS4_10UnderscoreESX_SX_EEEEENS4_23SM90_TMA_LOAD_MULTICASTENS4_14ComposedLayoutINS4_7SwizzleILi3ELi4ELi3EEENS4_18smem_ptr_flag_bitsILi32EEENSS_INS5_IJNSA_ILi8EEENSA_ILi32EEEEEENS5_IJS17_SC_EEEEEEEvNS4_8identityES10_S1B_vS1C_EENS_8epilogue10collective18CollectiveEpilogueINS1E_23Sm100TmaWarpSpecializedILi3ELi2ELi16ELb1ELb0EEEJSH_NS5_IJNSS_ISF_SC_EENSS_IS17_SC_EEEEESI_SJ_SI_SJ_NS1E_6fusion15FusionCallbacksIS1I_NS1M_17LinearCombinationISI_fSI_fLNS_15FloatRoundStyleE2EEESH_S1L_JEEENS4_5SM1004TMEM4LOAD26SM100_TMEM_LOAD_16dp128b8xENS4_13SM90_TMA_LOADES1B_NS4_17SM75_U32x4_LDSM_NENS4_14SM90_TMA_STOREES1B_NS4_17SM90_U32x4_STSM_NENS4_39AutoVectorizingCopyWithAssumedAlignmentILi128EEEEEEvvEEEEvNT_6ParamsE:
[----:B------:R-:W1:Y:S01]  /*0000*/  LDC R1, c[0x0][0x37c] ;  /* 0x0000df00ff017b82 */ /* 0x000e620000000800 */
[----:B------:R-:W2:Y:S01]  /*0010*/  S2R R64, SR_TID.X ;  /* 0x0000000000407919 */ /* 0x000ea20000002100 */
[----:B------:R-:W3:Y:S01]  /*0020*/  LDCU.64 UR8, c[0x0][0x890] ;  /* 0x00011200ff0877ac */ /* 0x000ee20008000a00 */
[----:B------:R-:W-:Y:S02]  /*0030*/  PRMT R53, RZ, 0x7610, R53 ;  /* 0x00007610ff357816 */ /* 0x000fe40000000035 */
[----:B------:R-:W-:Y:S01]  /*0040*/  ELECT P4, URZ, PT ;  /* 0x0000000000ff782f */ /* 0x000fe20003880000 */
[----:B---3--:R-:W-:-:S04]  /*0050*/  UISETP.NE.U32.AND UP0, UPT, UR8, URZ, UPT ;  /* 0x000000ff0800728c */ /* 0x008fc8000bf05070 */
[----:B------:R-:W-:Y:S01]  /*0060*/  UISETP.NE.AND.EX UP0, UPT, UR9, URZ, UPT, UP0 ;  /* 0x000000ff0900728c */ /* 0x000fe2000bf05300 */
[----:B--2---:R-:W-:-:S05]  /*0070*/  SHF.R.U32.HI R54, RZ, 0x5, R64 ;  /* 0x00000005ff367819 */ /* 0x004fca0000011640 */
[----:B------:R-:W2:Y:S02]  /*0080*/  SHFL.IDX PT, R0, R54, RZ, 0x1f ;  /* 0x00001fff36007589 */ /* 0x000ea400000e0000 */
[----:B--2---:R-:W-:Y:S01]  /*0090*/  R2UR UR22, R0 ;  /* 0x00000000001672ca */ /* 0x004fe200000e0000 */
[----:B-1----:R-:W-:-:S14]  /*00a0*/  BRA.U UP0, `(.L_x_0) ;  /* 0x0000000100307547 */ /* 0x002fdc000b800000 */
[----:B------:R-:W1:Y:S02]  /*00b0*/  LDCU.64 UR4, c[0x0][0x888] ;  /* 0x00011100ff0477ac */ /* 0x000e640008000a00 */
[----:B-1----:R-:W-:-:S04]  /*00c0*/  UISETP.NE.U32.AND UP0, UPT, UR4, URZ, UPT ;  /* 0x000000ff0400728c */ /* 0x002fc8000bf05070 */
[----:B------:R-:W-:-:S09]  /*00d0*/  UISETP.NE.AND.EX UP0, UPT, UR5, URZ, UPT, UP0 ;  /* 0x000000ff0500728c */ /* 0x000fd2000bf05300 */
[----:B------:R-:W-:Y:S05]  /*00e0*/  BRA.U !UP0, `(.L_x_1) ;  /* 0x0000000108147547 */ /* 0x000fea000b800000 */
[----:B------:R-:W1:Y:S01]  /*00f0*/  LDC.64 R26, c[0x0][0x888] ;  /* 0x00022200ff1a7b82 */ /* 0x000e620000000a00 */
[----:B------:R-:W1:Y:S02]  /*0100*/  LDCU.64 UR4, c[0x0][0x358] ;  /* 0x00006b00ff0477ac */ /* 0x000e640008000a00 */
[----:B-1----:R1:W5:Y:S01]  /*0110*/  LDG.E R26, desc[UR4][R26.64] ;  /* 0x000000041a1a7981 */ /* 0x002362000c1e1900 */
[----:B------:R-:W-:Y:S01]  /*0120*/  HFMA2 R53, -RZ, RZ, 0, 5.9604644775390625e-08 ;  /* 0x00000001ff357431 */ /* 0x000fe200000001ff */
[----:B------:R-:W-:Y:S05]  /*0130*/  BRA `(.L_x_0) ;  /* 0x00000000000c7947 */ /* 0x000fea0003800000 */
.L_x_1:
[----:B------:R-:W1:Y:S01]  /*0140*/  LDCU UR4, c[0x0][0x880] ;  /* 0x00011000ff0477ac */ /* 0x000e620008000800 */
[----:B------:R-:W-:Y:S01]  /*0150*/  HFMA2 R53, -RZ, RZ, 0, 5.9604644775390625e-08 ;  /* 0x00000001ff357431 */ /* 0x000fe200000001ff */
[----:B-1----:R-:W-:-:S07]  /*0160*/  MOV R26, UR4 ;  /* 0x00000004001a7c02 */ /* 0x002fce0008000f00 */
.L_x_0:
[----:B------:R-:W2:Y:S02]  /*0170*/  LDCU.64 UR4, c[0x0][0x8b0] ;  /* 0x00011600ff0477ac */ /* 0x000ea40008000a00 */
[----:B--2---:R-:W-:-:S04]  /*0180*/  UISETP.NE.U32.AND UP0, UPT, UR4, URZ, UPT ;  /* 0x000000ff0400728c */ /* 0x004fc8000bf05070 */
[----:B------:R-:W-:-:S09]  /*0190*/  UISETP.NE.AND.EX UP0, UPT, UR5, URZ, UPT, UP0 ;  /* 0x000000ff0500728c */ /* 0x000fd2000bf05300 */
[----:B------:R-:W-:Y:S05]  /*01a0*/  BRA.U UP0, `(.L_x_2) ;  /* 0x0000000100287547 */ /* 0x000fea000b800000 */
[----:B------:R-:W2:Y:S02]  /*01b0*/  LDCU.64 UR4, c[0x0][0x8a8] ;  /* 0x00011500ff0477ac */ /* 0x000ea40008000a00 */
[----:B--2---:R-:W-:-:S04]  /*01c0*/  UISETP.NE.U32.AND UP0, UPT, UR4, URZ, UPT ;  /* 0x000000ff0400728c */ /* 0x004fc8000bf05070 */
[----:B------:R-:W-:-:S09]  /*01d0*/  UISETP.NE.AND.EX UP0, UPT, UR5, URZ, UPT, UP0 ;  /* 0x000000ff0500728c */ /* 0x000fd2000bf05300 */
[----:B------:R-:W-:Y:S05]  /*01e0*/  BRA.U !UP0, `(.L_x_3) ;  /* 0x0000000108107547 */ /* 0x000fea000b800000 */
[----:B------:R-:W2:Y:S01]  /*01f0*/  LDC.64 R24, c[0x0][0x8a8] ;  /* 0x00022a00ff187b82 */ /* 0x000ea20000000a00 */
[----:B------:R-:W2:Y:S02]  /*0200*/  LDCU.64 UR4, c[0x0][0x358] ;  /* 0x00006b00ff0477ac */ /* 0x000ea40008000a00 */
[----:B--2---:R2:W5:Y:S01]  /*0210*/  LDG.E R24, desc[UR4][R24.64] ;  /* 0x0000000418187981 */ /* 0x004562000c1e1900 */
[----:B------:R-:W-:Y:S05]  /*0220*/  BRA `(.L_x_2) ;  /* 0x0000000000087947 */ /* 0x000fea0003800000 */
.L_x_3:
[----:B------:R-:W2:Y:S02]  /*0230*/  LDCU UR4, c[0x0][0x8a0] ;  /* 0x00011400ff0477ac */ /* 0x000ea40008000800 */
[----:B--2---:R-:W-:Y:S02]  /*0240*/  MOV R24, UR4 ;  /* 0x0000000400187c02 */ /* 0x004fe40008000f00 */
.L_x_2:
[----:B------:R-:W-:Y:S01]  /*0250*/  IMAD.U32 R0, RZ, RZ, UR22 ;  /* 0x00000016ff007e24 */ /* 0x000fe2000f8e00ff */
[----:B------:R-:W-:Y:S04]  /*0260*/  BSSY.RECONVERGENT B0, `(.L_x_4) ;  /* 0x000000c000007945 */ /* 0x000fe80003800200 */
[C---:B------:R-:W-:Y:S02]  /*0270*/  ISETP.NE.OR P1, PT, R0.reuse, 0x1, !P4 ;  /* 0x000000010000780c */ /* 0x040fe40006725670 */
[----:B------:R-:W-:-:S11]  /*0280*/  ISETP.NE.OR P0, PT, R0, 0x3, !P4 ;  /* 0x000000030000780c */ /* 0x000fd60006705670 */
[----:B------:R-:W-:Y:S05]  /*0290*/  @P1 BRA `(.L_x_5) ;  /* 0x0000000000201947 */ /* 0x000fea0003800000 */
[----:B------:R-:W3:Y:S02]  /*02a0*/  LDCU.64 UR4, c[0x0][0x348] ;  /* 0x00006900ff0477ac */ /* 0x000ee40008000a00 */
[----:B---3--:R-:W-:Y:S02]  /*02b0*/  UIADD3 UR6, UP1, UPT, UR4, 0x80, URZ ;  /* 0x0000008004067890 */ /* 0x008fe4000ff3e0ff */
[----:B------:R-:W-:Y:S02]  /*02c0*/  UIADD3 UR4, UP0, UPT, UR4, 0x180, URZ ;  /* 0x0000018004047890 */ /* 0x000fe4000ff1e0ff */
[----:B------:R-:W-:Y:S02]  /*02d0*/  UIADD3.X UR7, UPT, UPT, URZ, UR5, URZ, UP1, !UPT ;  /* 0x00000005ff077290 */ /* 0x000fe40008ffe4ff */
[----:B------:R-:W-:-:S07]  /*02e0*/  UIADD3.X UR5, UPT, UPT, URZ, UR5, URZ, UP0, !UPT ;  /* 0x00000005ff057290 */ /* 0x000fce00087fe4ff */
[----:B------:R3:W-:Y:S02]  /*02f0*/  UTMACCTL.PF [UR6] ;  /* 0x00000000060079b9 */ /* 0x0007e40008040000 */
[----:B------:R3:W-:Y:S02]  /*0300*/  UTMACCTL.PF [UR4] ;  /* 0x00000000040079b9 */ /* 0x0007e40008040000 */
[----:B---3--:R-:W-:Y:S01]  /*0310*/  NOP ;  /* 0x0000000000007918 */ /* 0x008fe20000000000 */
.L_x_5:
[----:B------:R-:W-:Y:S05]  /*0320*/  BSYNC.RECONVERGENT B0 ;  /* 0x0000000000007941 */ /* 0x000fea0003800200 */
.L_x_4:
[----:B------:R-:W-:Y:S04]  /*0330*/  BSSY.RECONVERGENT B0, `(.L_x_6) ;  /* 0x000000a000007945 */ /* 0x000fe80003800200 */
        /* <DEDUP_REMOVED lines=9> */
.L_x_7:
[----:B------:R-:W-:Y:S05]  /*03d0*/  BSYNC.RECONVERGENT B0 ;  /* 0x0000000000007941 */ /* 0x000fea0003800200 */
.L_x_6:
[----:B------:R-:W3:Y:S01]  /*03e0*/  LDCU.64 UR4, c[0x0][0x888] ;  /* 0x00011100ff0477ac */ /* 0x000ee20008000a00 */
[----:B------:R-:W-:Y:S02]  /*03f0*/  UISETP.EQ.U32.AND UP1, UPT, UR8, URZ, UPT ;  /* 0x000000ff0800728c */ /* 0x000fe4000bf22070 */
[----:B------:R-:W-:Y:S02]  /*0400*/  UPLOP3.LUT UP3, UPT, UPT, UPT, UPT, 0x80, 0x8 ;  /* 0x000000000008789c */ /* 0x000fe40003f6f070 */
[----:B---3--:R-:W-:-:S04]  /*0410*/  UISETP.NE.U32.AND UP0, UPT, UR4, URZ, UPT ;  /* 0x000000ff0400728c */ /* 0x008fc8000bf05070 */
[----:B------:R-:W-:-:S04]  /*0420*/  UISETP.NE.AND.EX UP0, UPT, UR5, URZ, UPT, UP0 ;  /* 0x000000ff0500728c */ /* 0x000fc8000bf05300 */
[----:B------:R-:W-:-:S04]  /*0430*/  UISETP.EQ.OR.EX UP2, UPT, UR9, URZ, !UP0, UP1 ;  /* 0x000000ff0900728c */ /* 0x000fc8000c742710 */
[----:B------:R-:W-:-:S06]  /*0440*/  UP2UR UR4, UPR, URZ, 0x4 ;  /* 0x00000004ff047883 */ /* 0x000fcc0008000000 */
[----:B------:R-:W-:Y:S01]  /*0450*/  MOV R57, UR4 ;  /* 0x0000000400397c02 */ /* 0x000fe20008000f00 */
[----:B------:R-:W-:Y:S06]  /*0460*/  BRA.U !UP2, `(.L_x_8) ;  /* 0x000000010a207547 */ /* 0x000fec000b800000 */
[----:B------:R-:W-:Y:S01]  /*0470*/  UISETP.NE.U32.AND UP1, UPT, UR8, URZ, UPT ;  /* 0x000000ff0800728c */ /* 0x000fe2000bf25070 */
[----:B-----5:R-:W-:Y:S01]  /*0480*/  FSETP.NEU.AND P0, PT, R26, RZ, PT ;  /* 0x000000ff1a00720b */ /* 0x020fe20003f0d000 */
[----:B------:R-:W-:Y:S02]  /*0490*/  USEL UR4, URZ, 0xffffffff, UP0 ;  /* 0xffffffffff047887 */ /* 0x000fe40008000000 */
[----:B------:R-:W-:-:S10]  /*04a0*/  UISETP.NE.AND.EX UP1, UPT, UR9, URZ, UPT, UP1 ;  /* 0x000000ff0900728c */ /* 0x000fd4000bf25310 */
[----:B------:R-:W-:Y:S01]  /*04b0*/  VOTEU.ANY UP0, P0 ;  /* 0x0000000000ff7886 */ /* 0x000fe20000000100 */
[----:B------:R-:W-:-:S04]  /*04c0*/  @!UP1 USEL UR4, URZ, 0xffffffff, UP0 ;  /* 0xffffffffff049887 */ /* 0x000fc80008000000 */
[----:B------:R-:W-:-:S04]  /*04d0*/  ULOP3.LUT UR4, UR4, 0x1, URZ, 0xc0, !UPT ;  /* 0x0000000104047892 */ /* 0x000fc8000f8ec0ff */
[----:B------:R-:W-:-:S11]  /*04e0*/  UISETP.NE.U32.AND UP3, UPT, UR4, 0x1, UPT ;  /* 0x000000010400788c */ /* 0x000fd6000bf65070 */
.L_x_8:
[----:B------:R-:W3:Y:S01]  /*04f0*/  SHFL.IDX PT, R2, R54, RZ, 0x1f ;  /* 0x00001fff36027589 */ /* 0x000ee200000e0000 */
[----:B------:R-:W-:-:S04]  /*0500*/  UISETP.NE.AND UP0, UPT, UR22, 0x2, UPT ;  /* 0x000000021600788c */ /* 0x000fc8000bf05270 */
[----:B------:R-:W-:Y:S01]  /*0510*/  USEL UR38, URZ, 0x1, UP0 ;  /* 0x00000001ff267887 */ /* 0x000fe20008000000 */
[----:B---3--:R-:W-:-:S13]  /*0520*/  ISETP.NE.AND P0, PT, R2, RZ, PT ;  /* 0x000000ff0200720c */ /* 0x008fda0003f05270 */
[----:B------:R-:W-:Y:S05]  /*0530*/  @P0 BRA `(.L_x_9) ;  /* 0x0000000000500947 */ /* 0x000fea0003800000 */
[----:B------:R-:W3:Y:S01]  /*0540*/  S2UR UR4, SR_CgaCtaId ;  /* 0x00000000000479c3 */ /* 0x000ee20000008800 */
[----:B------:R-:W-:Y:S01]  /*0550*/  UMOV UR5, 0x400 ;  /* 0x0000040000057882 */ /* 0x000fe20000000000 */
[----:B------:R-:W-:Y:S01]  /*0560*/  UMOV UR8, 0x1 ;  /* 0x0000000100087882 */ /* 0x000fe20000000000 */
[----:B------:R-:W-:Y:S01]  /*0570*/  UMOV UR6, 0x3 ;  /* 0x0000000300067882 */ /* 0x000fe20000000000 */
[----:B------:R-:W-:-:S04]  /*0580*/  UIADD3 UR8, UPT, UPT, -UR8, 0x100000, URZ ;  /* 0x0010000008087890 */ /* 0x000fc8000fffe1ff */
[----:B------:R-:W-:Y:S02]  /*0590*/  USHF.L.U32 UR9, UR8, 0xb, URZ ;  /* 0x0000000b08097899 */ /* 0x000fe400080006ff */
[----:B------:R-:W-:Y:S02]  /*05a0*/  USHF.L.U32 UR8, UR8, 0x1, URZ ;  /* 0x0000000108087899 */ /* 0x000fe400080006ff */
[----:B------:R-:W-:-:S04]  /*05b0*/  UIADD3 UR6, UPT, UPT, -UR6, 0x100000, URZ ;  /* 0x0010000006067890 */ /* 0x000fc8000fffe1ff */
[----:B------:R-:W-:Y:S02]  /*05c0*/  USHF.L.U32 UR7, UR6, 0xb, URZ ;  /* 0x0000000b06077899 */ /* 0x000fe400080006ff */
[----:B------:R-:W-:Y:S01]  /*05d0*/  USHF.L.U32 UR6, UR6, 0x1, URZ ;  /* 0x0000000106067899 */ /* 0x000fe200080006ff */
[----:B------:R-:W-:Y:S01]  /*05e0*/  ELECT P0, URZ, PT ;  /* 0x0000000000ff782f */ /* 0x000fe20003800000 */
[----:B---3--:R-:W-:Y:S01]  /*05f0*/  ULEA UR4, UR4, UR5, 0x18 ;  /* 0x0000000504047291 */ /* 0x008fe2000f8ec0ff */
[----:B------:R-:W3:Y:S11]  /*0600*/  FENCE.VIEW.ASYNC.S ;  /* 0x00000000000073c6 */ /* 0x000ef60000000000 */
[----:B---3--:R3:W4:Y:S01]  /*0610*/  SYNCS.EXCH.64 URZ, [UR4], UR8 ;  /* 0x0000000804ff75b2 */ /* 0x0087220008000100 */
[----:B------:R3:W1:Y:S01]  /*0620*/  SYNCS.EXCH.64 URZ, [UR4+0x18], UR6 ;  /* 0x0000180604ff75b2 */ /* 0x0006620008000100 */
[----:B------:R3:W1:Y:S01]  /*0630*/  SYNCS.EXCH.64 URZ, [UR4+0x8], UR8 ;  /* 0x0000080804ff75b2 */ /* 0x0006620008000100 */
[----:B------:R3:W1:Y:S01]  /*0640*/  SYNCS.EXCH.64 URZ, [UR4+0x20], UR6 ;  /* 0x0000200604ff75b2 */ /* 0x0006620008000100 */
[----:B------:R3:W1:Y:S01]  /*0650*/  SYNCS.EXCH.64 URZ, [UR4+0x10], UR8 ;  /* 0x0000100804ff75b2 */ /* 0x0006620008000100 */
[----:B------:R3:W1:Y:S01]  /*0660*/  SYNCS.EXCH.64 URZ, [UR4+0x28], UR6 ;  /* 0x0000280604ff75b2 */ /* 0x0006620008000100 */
[----:B------:R-:W-:Y:S01]  /*0670*/  NOP ;  /* 0x0000000000007918 */ /* 0x000fe20000000000 */
.L_x_9:
[----:B------:R-:W2:Y:S01]  /*0680*/  SHFL.IDX PT, R2, R54, RZ, 0x1f ;  /* 0x00001fff36027589 */ /* 0x000ea200000e0000 */
[----:B------:R-:W-:Y:S01]  /*0690*/  NOP ;  /* 0x0000000000007918 */ /* 0x000fe20000000000 */
[----:B--2---:R-:W-:-:S13]  /*06a0*/  ISETP.NE.AND P0, PT, R2, 0x1, PT ;  /* 0x000000010200780c */ /* 0x004fda0003f05270 */
[----:B------:R-:W-:Y:S05]  /*06b0*/  @P0 BRA `(.L_x_10) ;  /* 0x0000000000500947 */ /* 0x000fea0003800000 */
[----:B---3--:R-:W2:Y:S01]  /*06c0*/  S2UR UR4, SR_CgaCtaId ;  /* 0x00000000000479c3 */ /* 0x008ea20000008800 */
        /* <DEDUP_REMOVED lines=10> */
[----:B--2---:R-:W-:Y:S01]  /*0770*/  ULEA UR4, UR4, UR5, 0x18 ;  /* 0x0000000504047291 */ /* 0x004fe2000f8ec0ff */
[----:B------:R-:W2:Y:S11]  /*0780*/  FENCE.VIEW.ASYNC.S ;  /* 0x00000000000073c6 */ /* 0x000eb60000000000 */
[----:B--2---:R2:W3:Y:S01]  /*0790*/  SYNCS.EXCH.64 URZ, [UR4+0x30], UR8 ;  /* 0x0000300804ff75b2 */ /* 0x0044e20008000100 */
[----:B------:R2:W1:Y:S01]  /*07a0*/  SYNCS.EXCH.64 URZ, [UR4+0x48], UR6 ;  /* 0x0000480604ff75b2 */ /* 0x0004620008000100 */
[----:B------:R2:W1:Y:S01]  /*07b0*/  SYNCS.EXCH.64 URZ, [UR4+0x38], UR8 ;  /* 0x0000380804ff75b2 */ /* 0x0004620008000100 */
[----:B------:R2:W1:Y:S01]  /*07c0*/  SYNCS.EXCH.64 URZ, [UR4+0x50], UR6 ;  /* 0x0000500604ff75b2 */ /* 0x0004620008000100 */
[----:B------:R2:W1:Y:S01]  /*07d0*/  SYNCS.EXCH.64 URZ, [UR4+0x40], UR8 ;  /* 0x0000400804ff75b2 */ /* 0x0004620008000100 */
[----:B------:R2:W1:Y:S01]  /*07e0*/  SYNCS.EXCH.64 URZ, [UR4+0x58], UR6 ;  /* 0x0000580604ff75b2 */ /* 0x0004620008000100 */
[----:B------:R-:W-:Y:S01]  /*07f0*/  NOP ;  /* 0x0000000000007918 */ /* 0x000fe20000000000 */
.L_x_10:
[----:B------:R-:W4:Y:S01]  /*0800*/  SHFL.IDX PT, R2, R54, RZ, 0x1f ;  /* 0x00001fff36027589 */ /* 0x000f2200000e0000 */
[----:B------:R-:W-:Y:S01]  /*0810*/  NOP ;  /* 0x0000000000007918 */ /* 0x000fe20000000000 */
[----:B----4-:R-:W-:-:S13]  /*0820*/  ISETP.NE.AND P0, PT, R2, 0x3, PT ;  /* 0x000000030200780c */ /* 0x010fda0003f05270 */
[----:B------:R-:W-:Y:S05]  /*0830*/  @P0 BRA `(.L_x_11) ;  /* 0x0000000000300947 */ /* 0x000fea0003800000 */
[----:B--23--:R-:W2:Y:S01]  /*0840*/  S2UR UR6, SR_CgaCtaId ;  /* 0x00000000000679c3 */ /* 0x00cea20000008800 */
[----:B------:R-:W-:Y:S01]  /*0850*/  UMOV UR4, 0x400 ;  /* 0x0000040000047882 */ /* 0x000fe20000000000 */
[----:B------:R-:W-:Y:S01]  /*0860*/  UMOV UR5, 0x20 ;  /* 0x0000002000057882 */ /* 0x000fe20000000000 */
[----:B------:R-:W-:Y:S01]  /*0870*/  ELECT P0, URZ, PT ;  /* 0x0000000000ff782f */ /* 0x000fe20003800000 */
[----:B--2---:R-:W-:Y:S02]  /*0880*/  ULEA UR6, UR6, UR4, 0x18 ;  /* 0x0000000406067291 */ /* 0x004fe4000f8ec0ff */
[----:B------:R-:W-:-:S04]  /*0890*/  UIADD3 UR4, UPT, UPT, -UR5, 0x100000, URZ ;  /* 0x0010000005047890 */ /* 0x000fc8000fffe1ff */
[----:B------:R-:W-:Y:S02]  /*08a0*/  USHF.L.U32 UR5, UR4, 0xb, URZ ;  /* 0x0000000b04057899 */ /* 0x000fe400080006ff */
[----:B------:R-:W-:Y:S01]  /*08b0*/  USHF.L.U32 UR4, UR4, 0x1, URZ ;  /* 0x0000000104047899 */ /* 0x000fe200080006ff */
[----:B------:R-:W2:Y:S11]  /*08c0*/  FENCE.VIEW.ASYNC.S ;  /* 0x00000000000073c6 */ /* 0x000eb60000000000 */
[----:B--2---:R4:W2:Y:S01]  /*08d0*/  SYNCS.EXCH.64 URZ, [UR6+0x60], UR4 ;  /* 0x0000600406ff75b2 */ /* 0x0048a20008000100 */
[----:B------:R4:W3:Y:S02]  /*08e0*/  SYNCS.EXCH.64 URZ, [UR6+0x68], UR4 ;  /* 0x0000680406ff75b2 */ /* 0x0008e40008000100 */
[----:B----4-:R-:W-:Y:S01]  /*08f0*/  NOP ;  /* 0x0000000000007918 */ /* 0x010fe20000000000 */
.L_x_11:
[----:B------:R-:W4:Y:S01]  /*0900*/  SHFL.IDX PT, R2, R54, RZ, 0x1f ;  /* 0x00001fff36027589 */ /* 0x000f2200000e0000 */
[----:B------:R-:W-:Y:S01]  /*0910*/  NOP ;  /* 0x0000000000007918 */ /* 0x000fe20000000000 */
[----:B----4-:R-:W-:-:S13]  /*0920*/  ISETP.NE.AND P0, PT, R2, 0x4, PT ;  /* 0x000000040200780c */ /* 0x010fda0003f05270 */
[----:B------:R-:W-:Y:S05]  /*0930*/  @P0 BRA `(.L_x_12) ;  /* 0x00000000004c0947 */ /* 0x000fea0003800000 */
[----:B--23--:R-:W2:Y:S01]  /*0940*/  S2UR UR6, SR_CgaCtaId ;  /* 0x00000000000679c3 */ /* 0x00cea20000008800 */
[----:B------:R-:W-:Y:S01]  /*0950*/  UMOV UR4, 0x3a0 ;  /* 0x000003a000047882 */ /* 0x000fe20000000000 */
[----:B------:R-:W-:Y:S01]  /*0960*/  UMOV UR5, 0x400 ;  /* 0x0000040000057882 */ /* 0x000fe20000000000 */
[----:B------:R-:W-:Y:S01]  /*0970*/  USEL UR4, UR4, 0x320, UP3 ;  /* 0x0000032004047887 */ /* 0x000fe20009800000 */
[----:B------:R-:W-:Y:S01]  /*0980*/  UMOV UR8, 0x1 ;  /* 0x0000000100087882 */ /* 0x000fe20000000000 */
[----:B------:R-:W-:Y:S01]  /*0990*/  ELECT P0, URZ, PT ;  /* 0x0000000000ff782f */ /* 0x000fe20003800000 */
[----:B------:R-:W-:-:S04]  /*09a0*/  UIADD3 UR8, UPT, UPT, -UR8, 0x100000, URZ ;  /* 0x0010000008087890 */ /* 0x000fc8000fffe1ff */
[----:B------:R-:W-:Y:S02]  /*09b0*/  USHF.L.U32 UR9, UR8, 0xb, URZ ;  /* 0x0000000b08097899 */ /* 0x000fe400080006ff */
[----:B------:R-:W-:Y:S02]  /*09c0*/  USHF.L.U32 UR8, UR8, 0x1, URZ ;  /* 0x0000000108087899 */ /* 0x000fe400080006ff */
[----:B--2---:R-:W-:Y:S02]  /*09d0*/  ULEA UR6, UR6, UR5, 0x18 ;  /* 0x0000000506067291 */ /* 0x004fe4000f8ec0ff */
[----:B------:R-:W-:-:S04]  /*09e0*/  UIADD3 UR4, UPT, UPT, -UR4, 0x100000, URZ ;  /* 0x0010000004047890 */ /* 0x000fc8000fffe1ff */
[----:B------:R-:W-:Y:S02]  /*09f0*/  USHF.L.U32 UR5, UR4, 0xb, URZ ;  /* 0x0000000b04057899 */ /* 0x000fe400080006ff */
[----:B------:R-:W-:Y:S01]  /*0a00*/  USHF.L.U32 UR4, UR4, 0x1, URZ ;  /* 0x0000000104047899 */ /* 0x000fe200080006ff */
[----:B------:R-:W2:Y:S03]  /*0a10*/  FENCE.VIEW.ASYNC.S ;  /* 0x00000000000073c6 */ /* 0x000ea60000000000 */
[----:B--2---:R4:W2:Y:S08]  /*0a20*/  SYNCS.EXCH.64 URZ, [UR6+0x70], UR8 ;  /* 0x0000700806ff75b2 */ /* 0x0048b00008000100 */
[----:B------:R4:W3:Y:S01]  /*0a30*/  SYNCS.EXCH.64 URZ, [UR6+0x80], UR4 ;  /* 0x0000800406ff75b2 */ /* 0x0008e20008000100 */
[----:B------:R4:W1:Y:S01]  /*0a40*/  SYNCS.EXCH.64 URZ, [UR6+0x78], UR8 ;  /* 0x0000780806ff75b2 */ /* 0x0008620008000100 */
[----:B------:R4:W1:Y:S02]  /*0a50*/  SYNCS.EXCH.64 URZ, [UR6+0x88], UR4 ;  /* 0x0000880406ff75b2 */ /* 0x0008640008000100 */
[----:B----4-:R-:W-:Y:S01]  /*0a60*/  NOP ;  /* 0x0000000000007918 */ /* 0x010fe20000000000 */
.L_x_12:
[----:B------:R-:W4:Y:S01]  /*0a70*/  SHFL.IDX PT, R2, R54, RZ, 0x1f ;  /* 0x00001fff36027589 */ /* 0x000f2200000e0000 */
[----:B------:R-:W-:Y:S01]  /*0a80*/  NOP ;  /* 0x0000000000007918 */ /* 0x000fe20000000000 */
[----:B----4-:R-:W-:-:S13]  /*0a90*/  ISETP.NE.AND P0, PT, R2, 0x5, PT ;  /* 0x000000050200780c */ /* 0x010fda0003f05270 */
[----:B------:R-:W-:Y:S05]  /*0aa0*/  @P0 BRA `(.L_x_13) ;  /* 0x0000000000580947 */ /* 0x000fea0003800000 */
[----:B--23--:R-:W2:Y:S01]  /*0ab0*/  S2UR UR4, SR_CgaCtaId ;  /* 0x00000000000479c3 */ /* 0x00cea20000008800 */
        /* <DEDUP_REMOVED lines=12> */
[----:B--2---:R4:W2:Y:S01]  /*0b80*/  SYNCS.EXCH.64 URZ, [UR4+0x90], UR8 ;  /* 0x0000900804ff75b2 */ /* 0x0048a20008000100 */
[----:B------:R4:W3:Y:S01]  /*0b90*/  SYNCS.EXCH.64 URZ, [UR4+0xb0], UR6 ;  /* 0x0000b00604ff75b2 */ /* 0x0008e20008000100 */
[----:B------:R4:W1:Y:S01]  /*0ba0*/  SYNCS.EXCH.64 URZ, [UR4+0x98], UR8 ;  /* 0x0000980804ff75b2 */ /* 0x0008620008000100 */
[----:B------:R4:W1:Y:S01]  /*0bb0*/  SYNCS.EXCH.64 URZ, [UR4+0xb8], UR6 ;  /* 0x0000b80604ff75b2 */ /* 0x0008620008000100 */
[----:B------:R4:W1:Y:S01]  /*0bc0*/  SYNCS.EXCH.64 URZ, [UR4+0xa0], UR8 ;  /* 0x0000a00804ff75b2 */ /* 0x0008620008000100 */
[----:B------:R4:W1:Y:S01]  /*0bd0*/  SYNCS.EXCH.64 URZ, [UR4+0xc0], UR6 ;  /* 0x0000c00604ff75b2 */ /* 0x0008620008000100 */
[----:B------:R4:W1:Y:S01]  /*0be0*/  SYNCS.EXCH.64 URZ, [UR4+0xa8], UR8 ;  /* 0x0000a80804ff75b2 */ /* 0x0008620008000100 */
[----:B------:R4:W1:Y:S02]  /*0bf0*/  SYNCS.EXCH.64 URZ, [UR4+0xc8], UR6 ;  /* 0x0000c80604ff75b2 */ /* 0x0008640008000100 */
[----:B----4-:R-:W-:Y:S01]  /*0c00*/  NOP ;  /* 0x0000000000007918 */ /* 0x010fe20000000000 */
.L_x_13:
[----:B------:R-:W4:Y:S01]  /*0c10*/  SHFL.IDX PT, R2, R54, RZ, 0x1f ;  /* 0x00001fff36027589 */ /* 0x000f2200000e0000 */
[----:B------:R-:W1:Y:S01]  /*0c20*/  S2UR UR63, SR_CgaCtaId ;  /* 0x00000000003f79c3 */ /* 0x000e620000008800 */
[----:B------:R-:W-:Y:S01]  /*0c30*/  NOP ;  /* 0x0000000000007918 */ /* 0x000fe20000000000 */
[----:B----4-:R-:W-:-:S13]  /*0c40*/  ISETP.NE.AND P0, PT, R2, 0x3, PT ;  /* 0x000000030200780c */ /* 0x010fda0003f05270 */
[----:B-1----:R-:W-:Y:S05]  /*0c50*/  @P0 BRA `(.L_x_14) ;  /* 0x0000000000340947 */ /* 0x002fea0003800000 */
[----:B--23--:R-:W-:Y:S01]  /*0c60*/  UMOV UR4, 0x400 ;  /* 0x0000040000047882 */ /* 0x00cfe20000000000 */
[----:B------:R-:W-:Y:S01]  /*0c70*/  UMOV UR6, 0x20 ;  /* 0x0000002000067882 */ /* 0x000fe20000000000 */
[----:B------:R-:W-:Y:S02]  /*0c80*/  ULEA UR4, UR63, UR4, 0x18 ;  /* 0x000000043f047291 */ /* 0x000fe4000f8ec0ff */
[----:B------:R-:W-:-:S04]  /*0c90*/  UIADD3 UR6, UPT, UPT, -UR6, 0x100000, URZ ;  /* 0x0010000006067890 */ /* 0x000fc8000fffe1ff */
[----:B------:R-:W-:Y:S02]  /*0ca0*/  USHF.L.U32 UR7, UR6, 0xb, URZ ;  /* 0x0000000b06077899 */ /* 0x000fe400080006ff */
[----:B------:R-:W-:Y:S01]  /*0cb0*/  USHF.L.U32 UR6, UR6, 0x1, URZ ;  /* 0x0000000106067899 */ /* 0x000fe200080006ff */
[----:B------:R-:W-:Y:S01]  /*0cc0*/  ELECT P0, URZ, PT ;  /* 0x0000000000ff782f */ /* 0x000fe20003800000 */
[----:B------:R-:W1:Y:S10]  /*0cd0*/  FENCE.VIEW.ASYNC.S ;  /* 0x00000000000073c6 */ /* 0x000e740000000000 */
[----:B-1----:R1:W4:Y:S01]  /*0ce0*/  SYNCS.EXCH.64 URZ, [UR4+0xd0], UR6 ;  /* 0x0000d00604ff75b2 */ /* 0x0023220008000100 */
[----:B------:R1:W2:Y:S01]  /*0cf0*/  SYNCS.EXCH.64 URZ, [UR4+0xe0], UR6 ;  /* 0x0000e00604ff75b2 */ /* 0x0002a20008000100 */
[----:B------:R1:W3:Y:S01]  /*0d00*/  SYNCS.EXCH.64 URZ, [UR4+0xd8], UR6 ;  /* 0x0000d80604ff75b2 */ /* 0x0002e20008000100 */
[----:B------:R1:W1:Y:S01]  /*0d10*/  SYNCS.EXCH.64 URZ, [UR4+0xe8], UR6 ;  /* 0x0000e80604ff75b2 */ /* 0x0002620008000100 */
[----:B------:R-:W-:Y:S01]  /*0d20*/  NOP ;  /* 0x0000000000007918 */ /* 0x000fe20000000000 */
.L_x_14:
[----:B-123--:R-:W1:Y:S01]  /*0d30*/  LDCU UR4, c[0x0][0x36c] ;  /* 0x00006d80ff0477ac */ /* 0x00ee620008000800 */
[----:B------:R-:W-:Y:S01]  /*0d40*/  ISETP.NE.OR P4, PT, R0, 0x2, !P4 ;  /* 0x000000020000780c */ /* 0x000fe20006785670 */
[----:B------:R-:W-:Y:S01]  /*0d50*/  NOP ;  /* 0x0000000000007918 */ /* 0x000fe20000000000 */
[----:B------:R-:W-:Y:S01]  /*0d60*/  LOP3.LUT R0, R64, 0x1f, RZ, 0xc0, !PT ;  /* 0x0000001f40007812 */ /* 0x000fe200078ec0ff */
[----:B------:R-:W-:Y:S02]  /*0d70*/  UISETP.NE.AND UP4, UPT, UR22, URZ, UPT ;  /* 0x000000ff1600728c */ /* 0x000fe4000bf85270 */
[----:B-1----:R-:W-:-:S09]  /*0d80*/  UISETP.EQ.U32.AND UP5, UPT, UR4, 0x1, UPT ;  /* 0x000000010400788c */ /* 0x002fd2000bfa2070 */
[----:B------:R-:W-:Y:S05]  /*0d90*/  BRA.U !UP5, `(.L_x_15) ;  /* 0x000000010d087547 */ /* 0x000fea000b800000 */
[----:B----4-:R-:W-:Y:S01]  /*0da0*/  UCGABAR_ARV ;  /* 0x00000000000079c7 */ /* 0x010fe20008000000 */
[----:B------:R-:W-:Y:S05]  /*0db0*/  BRA `(.L_x_16) ;  /* 0x0000000000047947 */ /* 0x000fea0003800000 */
.L_x_15:
[----:B----4-:R-:W-:Y:S01]  /*0dc0*/  NOP ;  /* 0x0000000000007918 */ /* 0x010fe20000000000 */
.L_x_16:
[----:B------:R-:W1:Y:S01]  /*0dd0*/  S2UR UR25, SR_CTAID.X ;  /* 0x00000000001979c3 */ /* 0x000e620000002500 */
[----:B------:R-:W-:-:S05]  /*0de0*/  CS2R.32 R56, SR_CgaSize ;  /* 0x0000000000387805 */ /* 0x000fca0000008a00 */
[----:B------:R-:W-:-:S05]  /*0df0*/  IMAD R56, R56, -0xa0, RZ ;  /* 0xffffff6038387824 */ /* 0x000fca00078e02ff */
[----:B------:R-:W-:-:S14]  /*0e00*/  R2UR UR5, R56 ;  /* 0x00000000380572ca */ /* 0x000fdc00000e0000 */
[----:B------:R-:W2:Y:S01]  /*0e10*/  LDCU UR5, c[0x0][UR5+0x2b0] ;  /* 0x00005600050577ac */ /* 0x000ea20008000800 */
[----:B------:R-:W-:-:S05]  /*0e20*/  CS2R.32 R56, SR_CgaSize ;  /* 0x0000000000387805 */ /* 0x000fca0000008a00 */
[----:B------:R-:W-:-:S05]  /*0e30*/  IMAD R56, R56, -0xa0, RZ ;  /* 0xffffff6038387824 */ /* 0x000fca00078e02ff */
[----:B------:R-:W-:-:S14]  /*0e40*/  R2UR UR4, R56 ;  /* 0x00000000380472ca */ /* 0x000fdc00000e0000 */
[----:B------:R-:W3:Y:S01]  /*0e50*/  LDCU UR4, c[0x0][UR4+0x2b4] ;  /* 0x00005680040477ac */ /* 0x000ee20008000800 */
[----:B------:R-:W4:Y:S01]  /*0e60*/  S2UR UR27, SR_CTAID.Y ;  /* 0x00000000001b79c3 */ /* 0x000f220000002600 */
[----:B------:R-:W-:-:S05]  /*0e70*/  CS2R.32 R56, SR_CgaSize ;  /* 0x0000000000387805 */ /* 0x000fca0000008a00 */
[----:B------:R-:W-:-:S05]  /*0e80*/  IMAD R56, R56, -0xa0, RZ ;  /* 0xffffff6038387824 */ /* 0x000fca00078e02ff */
[----:B------:R-:W-:-:S14]  /*0e90*/  R2UR UR7, R56 ;  /* 0x00000000380772ca */ /* 0x000fdc00000e0000 */
[----:B------:R-:W3:Y:S01]  /*0ea0*/  LDCU UR7, c[0x0][UR7+0x2a0] ;  /* 0x00005400070777ac */ /* 0x000ee20008000800 */
[----:B------:R-:W-:-:S05]  /*0eb0*/  CS2R.32 R56, SR_CgaSize ;  /* 0x0000000000387805 */ /* 0x000fca0000008a00 */
[----:B------:R-:W-:-:S05]  /*0ec0*/  IMAD R56, R56, -0xa0, RZ ;  /* 0xffffff6038387824 */ /* 0x000fca00078e02ff */
[----:B------:R-:W-:-:S14]  /*0ed0*/  R2UR UR8, R56 ;  /* 0x00000000380872ca */ /* 0x000fdc00000e0000 */
[----:B------:R-:W3:Y:S01]  /*0ee0*/  LDCU UR8, c[0x0][UR8+0x2a4] ;  /* 0x00005480080877ac */ /* 0x000ee20008000800 */
[----:B------:R-:W-:Y:S02]  /*0ef0*/  ULOP3.LUT UR70, UR63, 0x1, URZ, 0xc0, !UPT ;  /* 0x000000013f467892 */ /* 0x000fe4000f8ec0ff */
[----:B------:R-:W-:Y:S02]  /*0f00*/  USHF.R.U32.HI UR24, URZ, 0x1, UR63 ;  /* 0x00000001ff187899 */ /* 0x000fe4000801163f */
[----:B------:R-:W-:Y:S02]  /*0f10*/  UISETP.GT.U32.AND UP1, UPT, UR70, 0xffff, UPT ;  /* 0x0000ffff4600788c */ /* 0x000fe4000bf24070 */
[----:B------:R-:W-:Y:S01]  /*0f20*/  USHF.L.U32 UR53, UR63, 0x9, URZ ;  /* 0x000000093f357899 */ /* 0x000fe200080006ff */
[----:B-1----:R-:W-:Y:S01]  /*0f30*/  I2FP.F32.U32 R3, UR25 ;  /* 0x0000001900037c45 */ /* 0x002fe20008201000 */
[----:B------:R-:W1:Y:S04]  /*0f40*/  LDCU UR23, c[0x0][0xb24] ;  /* 0x00016480ff1777ac */ /* 0x000e680008000800 */
[----:B--2---:R-:W-:Y:S01]  /*0f50*/  FMUL R3, R3, UR5 ;  /* 0x0000000503037c20 */ /* 0x004fe20008400000 */
[----:B------:R-:W2:Y:S01]  /*0f60*/  LDCU UR39, c[0x0][0xb24] ;  /* 0x00016480ff2777ac */ /* 0x000ea20008000800 */
[----:B----4-:R-:W-:Y:S01]  /*0f70*/  I2FP.F32.U32 R2, UR27 ;  /* 0x0000001b00027c45 */ /* 0x010fe20008201000 */
[----:B------:R-:W4:Y:S03]  /*0f80*/  LDCU UR28, c[0x0][0xb30] ;  /* 0x00016600ff1c77ac */ /* 0x000f260008000800 */
[----:B------:R-:W1:Y:S01]  /*0f90*/  F2I.U32.TRUNC.NTZ R3, R3 ;  /* 0x0000000300037305 */ /* 0x000e62000020f000 */
[----:B---3--:R-:W-:Y:S01]  /*0fa0*/  FMUL R2, R2, UR4 ;  /* 0x0000000402027c20 */ /* 0x008fe20008400000 */
[----:B------:R-:W-:-:S02]  /*0fb0*/  ULOP3.LUT UR4, UR63, 0x2, URZ, 0xc0, !UPT ;  /* 0x000000023f047892 */ /* 0x000fc4000f8ec0ff */
[----:B------:R-:W-:Y:S02]  /*0fc0*/  USHF.L.U32 UR45, UR63, 0xa, URZ ;  /* 0x0000000a3f2d7899 */ /* 0x000fe400080006ff */
[----:B------:R-:W-:Y:S02]  /*0fd0*/  UISETP.GT.U32.AND UP0, UPT, UR4, 0xffff, UPT ;  /* 0x0000ffff0400788c */ /* 0x000fe4000bf04070 */
[----:B------:R-:W3:Y:S01]  /*0fe0*/  F2I.U32.TRUNC.NTZ R2, R2 ;  /* 0x0000000200027305 */ /* 0x000ee2000020f000 */
[----:B------:R-:W-:Y:S01]  /*0ff0*/  UMOV UR32, 0x5 ;  /* 0x0000000500207882 */ /* 0x000fe20000000000 */
[----:B------:R-:W-:Y:S02]  /*1000*/  USEL UR31, UR70, 0xffff, !UP1 ;  /* 0x0000ffff461f7887 */ /* 0x000fe4000c800000 */
[----:B------:R-:W-:Y:S01]  /*1010*/  USEL UR30, UR4, 0xffff, !UP0 ;  /* 0x0000ffff041e7887 */ /* 0x000fe2000c000000 */
[----:B-1----:R-:W-:Y:S02]  /*1020*/  R2UR UR5, R3 ;  /* 0x00000000030572ca */ /* 0x002fe400000e0000 */
[----:B---3--:R-:W-:-:S02]  /*1030*/  R2UR UR6, R2 ;  /* 0x00000000020672ca */ /* 0x008fc400000e0000 */
[----:B------:R-:W-:-:S09]  /*1040*/  PRMT R2, RZ, 0x7610, R2 ;  /* 0x00007610ff027816 */ /* 0x000fd20000000002 */
[----:B------:R-:W-:-:S04]  /*1050*/  UIADD3 UR5, UPT, UPT, -UR5, URZ, URZ ;  /* 0x000000ff05057290 */ /* 0x000fc8000fffe1ff */
[----:B------:R-:W-:Y:S02]  /*1060*/  UIMAD UR5, UR7, UR5, UR25 ;  /* 0x00000005070572a4 */ /* 0x000fe4000f8e0219 */
[----:B------:R-:W-:-:S04]  /*1070*/  UIADD3 UR4, UPT, UPT, -UR6, URZ, URZ ;  /* 0x000000ff06047290 */ /* 0x000fc8000fffe1ff */
[----:B------:R-:W-:Y:S01]  /*1080*/  IMAD.U32 R56, RZ, RZ, UR5 ;  /* 0x00000005ff387e24 */ /* 0x000fe2000f8e00ff */
[----:B------:R-:W-:-:S06]  /*1090*/  UIMAD UR4, UR8, UR4, UR27 ;  /* 0x00000004080472a4 */ /* 0x000fcc000f8e021b */
[----:B------:R-:W-:Y:S01]  /*10a0*/  IMAD.U32 R55, RZ, RZ, UR4 ;  /* 0x00000004ff377e24 */ /* 0x000fe2000f8e00ff */
[----:B--2-4-:R-:W-:Y:S06]  /*10b0*/  BRA.U UP4, `(.L_x_17) ;  /* 0x0000000104447547 */ /* 0x014fec000b800000 */
[----:B------:R-:W-:Y:S02]  /*10c0*/  R2UR UR4, R55 ;  /* 0x00000000370472ca */ /* 0x000fe400000e0000 */
[----:B------:R-:W-:-:S11]  /*10d0*/  R2UR UR6, R56 ;  /* 0x00000000380672ca */ /* 0x000fd600000e0000 */
[----:B------:R-:W-:Y:S02]  /*10e0*/  UISETP.NE.AND UP0, UPT, UR4, URZ, UPT ;  /* 0x000000ff0400728c */ /* 0x000fe4000bf05270 */
[----:B------:R-:W-:Y:S02]  /*10f0*/  UISETP.NE.AND UP1, UPT, UR4, 0x1, UPT ;  /* 0x000000010400788c */ /* 0x000fe4000bf25270 */
[----:B------:R-:W-:Y:S02]  /*1100*/  UISETP.NE.AND UP2, UPT, UR6, URZ, UP0 ;  /* 0x000000ff0600728c */ /* 0x000fe40008745270 */
[----:B------:R-:W-:Y:S02]  /*1110*/  USEL UR4, URZ, 0x2, UP0 ;  /* 0x00000002ff047887 */ /* 0x000fe40008000000 */
[----:B------:R-:W-:Y:S02]  /*1120*/  USEL UR8, URZ, 0x1, UP2 ;  /* 0x00000001ff087887 */ /* 0x000fe40009000000 */
[----:B------:R-:W-:-:S02]  /*1130*/  UISETP.NE.AND UP2, UPT, UR6, URZ, UPT ;  /* 0x000000ff0600728c */ /* 0x000fc4000bf45270 */
[----:B------:R-:W-:Y:S02]  /*1140*/  USEL UR5, URZ, 0x4, UP1 ;  /* 0x00000004ff057887 */ /* 0x000fe40008800000 */
[----:B------:R-:W-:Y:S02]  /*1150*/  UISETP.NE.AND UP0, UPT, UR6, 0x1, UPT ;  /* 0x000000010600788c */ /* 0x000fe4000bf05270 */
[----:B------:R-:W-:Y:S02]  /*1160*/  USEL UR6, URZ, 0x8, UP1 ;  /* 0x00000008ff067887 */ /* 0x000fe40008800000 */
[----:B------:R-:W-:Y:S02]  /*1170*/  USEL UR7, UR5, 0x4, UP2 ;  /* 0x0000000405077887 */ /* 0x000fe40009000000 */
[----:B------:R-:W-:Y:S02]  /*1180*/  USEL UR4, UR4, 0x2, UP0 ;  /* 0x0000000204047887 */ /* 0x000fe40008000000 */
[----:B------:R-:W-:-:S02]  /*1190*/  USEL UR5, UR6, 0x8, UP0 ;  /* 0x0000000806057887 */ /* 0x000fc40008000000 */
[----:B------:R-:W-:-:S04]  /*11a0*/  UIADD3 UR4, UPT, UPT, UR4, UR7, UR8 ;  /* 0x0000000704047290 */ /* 0x000fc8000fffe008 */
[----:B------:R-:W-:-:S06]  /*11b0*/  UIADD3 UR4, UPT, UPT, UR4, UR5, URZ ;  /* 0x0000000504047290 */ /* 0x000fcc000fffe0ff */
[----:B------:R-:W-:-:S07]  /*11c0*/  IMAD.U32 R2, RZ, RZ, UR4 ;  /* 0x00000004ff027e24 */ /* 0x000fce000f8e00ff */
.L_x_17:
[----:B------:R-:W1:Y:S01]  /*11d0*/  S2UR UR60, SR_CTAID.Z ;  /* 0x00000000003c79c3 */ /* 0x000e620000002700 */
[----:B------:R-:W-:Y:S01]  /*11e0*/  UISETP.GE.AND UP0, UPT, UR23, 0x1, UPT ;  /* 0x000000011700788c */ /* 0x000fe2000bf06270 */
[----:B------:R-:W-:-:S08]  /*11f0*/  UMOV UR29, 0x3 ;  /* 0x00000003001d7882 */ /* 0x000fd00000000000 */
[----:B------:R-:W-:Y:S05]  /*1200*/  BRA.U !UP0, `(.L_x_18) ;  /* 0x0000000108d47547 */ /* 0x000fea000b800000 */
[----:B------:R-:W2:Y:S01]  /*1210*/  LDCU.128 UR12, c[0x0][0xb10] ;  /* 0x00016200ff0c77ac */ /* 0x000ea20008000c00 */
[----:B------:R-:W3:Y:S01]  /*1220*/  LDCU UR6, c[0x0][0x370] ;  /* 0x00006e00ff0677ac */ /* 0x000ee20008000800 */
[----:B------:R-:W4:Y:S01]  /*1230*/  LDCU UR5, c[0x0][0x374] ;  /* 0x00006e80ff0577ac */ /* 0x000f220008000800 */
[----:B------:R-:W1:Y:S01]  /*1240*/  LDCU UR26, c[0x0][0xb0c] ;  /* 0x00016180ff1a77ac */ /* 0x000e620008000800 */
[----:B------:R-:W1:Y:S01]  /*1250*/  LDCU UR4, c[0x0][0xb20] ;  /* 0x00016400ff0477ac */ /* 0x000e620008000800 */
[----:B------:R-:W1:Y:S01]  /*1260*/  LDCU.64 UR8, c[0x0][0xb28] ;  /* 0x00016500ff0877ac */ /* 0x000e620008000a00 */
[----:B--2---:R-:W-:Y:S02]  /*1270*/  UISETP.NE.AND UP0, UPT, UR14, 0x1, UPT ;  /* 0x000000010e00788c */ /* 0x004fe4000bf05270 */
[----:B----4-:R-:W-:Y:S02]  /*1280*/  UIMAD.WIDE.U32 UR10, UR5, UR15, URZ ;  /* 0x0000000f050a72a5 */ /* 0x010fe4000f8e00ff */
[----:B---3--:R-:W-:-:S02]  /*1290*/  UIMAD.WIDE.U32 UR18, UR6, UR12, URZ ;  /* 0x0000000c061272a5 */ /* 0x008fc4000f8e00ff */
[----:B-1----:R-:W-:Y:S02]  /*12a0*/  UISETP.NE.AND UP1, UPT, UR26, 0x1, UPT ;  /* 0x000000011a00788c */ /* 0x002fe4000bf25270 */
[----:B------:R-:W-:Y:S01]  /*12b0*/  UISETP.NE.AND UP2, UPT, UR23, 0x1, UPT ;  /* 0x000000011700788c */ /* 0x000fe2000bf45270 */
[----:B------:R-:W-:Y:S02]  /*12c0*/  UMOV UR10, UR11 ;  /* 0x0000000b000a7c82 */ /* 0x000fe40008000000 */
[----:B------:R-:W-:Y:S01]  /*12d0*/  UMOV UR18, UR19 ;  /* 0x0000001300127c82 */ /* 0x000fe20008000000 */
[----:B------:R-:W-:Y:S02]  /*12e0*/  @UP0 USHF.R.U32.HI UR5, URZ, UR4, UR10 ;  /* 0x00000004ff050299 */ /* 0x000fe4000801160a */
[----:B------:R-:W-:Y:S02]  /*12f0*/  UIMAD.WIDE.U32 UR20, UR27, UR15, URZ ;  /* 0x0000000f1b1472a5 */ /* 0x000fe4000f8e00ff */
[----:B------:R-:W-:-:S02]  /*1300*/  UIMAD.WIDE.U32 UR10, UR5, UR8, URZ ;  /* 0x00000008050a72a5 */ /* 0x000fc4000f8e00ff */
[----:B------:R-:W-:Y:S02]  /*1310*/  @UP1 USHF.R.U32.HI UR6, URZ, UR13, UR18 ;  /* 0x0000000dff061299 */ /* 0x000fe40008011612 */
[----:B------:R-:W-:Y:S02]  /*1320*/  UIMAD.WIDE.U32 UR16, UR25, UR12, URZ ;  /* 0x0000000c191072a5 */ /* 0x000fe4000f8e00ff */
[----:B------:R-:W-:Y:S01]  /*1330*/  UIMAD.WIDE.U32 UR18, UR6, UR8, URZ ;  /* 0x00000008061272a5 */ /* 0x000fe2000f8e00ff */
[----:B------:R-:W-:Y:S01]  /*1340*/  UMOV UR20, UR21 ;  /* 0x0000001500147c82 */ /* 0x000fe20008000000 */
[----:B------:R-:W-:Y:S01]  /*1350*/  UMOV UR10, UR11 ;  /* 0x0000000b000a7c82 */ /* 0x000fe20008000000 */
[----:B------:R-:W-:Y:S02]  /*1360*/  USHF.R.U32.HI UR20, URZ, UR4, UR20 ;  /* 0x00000004ff147299 */ /* 0x000fe40008011614 */
[----:B------:R-:W-:Y:S02]  /*1370*/  @UP2 USHF.R.U32.HI UR5, URZ, UR9, UR10 ;  /* 0x00000009ff052299 */ /* 0x000fe4000801160a */
[----:B------:R-:W-:Y:S01]  /*1380*/  UMOV UR7, UR19 ;  /* 0x0000001300077c82 */ /* 0x000fe20008000000 */
[----:B------:R-:W-:Y:S01]  /*1390*/  UMOV UR16, UR17 ;  /* 0x0000001100107c82 */ /* 0x000fe20008000000 */
[----:B------:R-:W-:-:S02]  /*13a0*/  @UP2 USHF.R.U32.HI UR6, URZ, UR9, UR7 ;  /* 0x00000009ff062299 */ /* 0x000fc40008011607 */
[----:B------:R-:W-:Y:S02]  /*13b0*/  USHF.R.U32.HI UR13, URZ, UR13, UR16 ;  /* 0x0000000dff0d7299 */ /* 0x000fe40008011610 */
[----:B------:R-:W-:Y:S02]  /*13c0*/  USEL UR4, UR27, UR20, !UP0 ;  /* 0x000000141b047287 */ /* 0x000fe4000c000000 */
[----:B------:R-:W-:Y:S02]  /*13d0*/  UIMAD UR7, UR5, UR23, URZ ;  /* 0x00000017050772a4 */ /* 0x000fe4000f8e02ff */
[----:B------:R-:W-:Y:S02]  /*13e0*/  USEL UR5, UR25, UR13, !UP1 ;  /* 0x0000000d19057287 */ /* 0x000fe4000c800000 */
[----:B------:R-:W-:Y:S02]  /*13f0*/  UIMAD UR12, UR6, UR23, URZ ;  /* 0x00000017060c72a4 */ /* 0x000fe4000f8e02ff */
[----:B------:R-:W-:-:S02]  /*1400*/  UISETP.GE.AND UP0, UPT, UR4, UR7, UPT ;  /* 0x000000070400728c */ /* 0x000fc4000bf06270 */
[----:B------:R-:W-:Y:S02]  /*1410*/  UIMAD.WIDE.U32 UR10, UR4, UR8, URZ ;  /* 0x00000008040a72a5 */ /* 0x000fe4000f8e00ff */
[----:B------:R-:W-:Y:S02]  /*1420*/  UISETP.GE.OR UP0, UPT, UR5, UR12, UP0 ;  /* 0x0000000c0500728c */ /* 0x000fe40008706670 */
[----:B------:R-:W-:Y:S02]  /*1430*/  UIMAD.WIDE.U32 UR12, UR5, UR8, URZ ;  /* 0x00000008050c72a5 */ /* 0x000fe4000f8e00ff */
[----:B------:R-:W-:Y:S01]  /*1440*/  UIADD3 UR10, UPT, UPT, -UR4, URZ, URZ ;  /* 0x000000ff040a7290 */ /* 0x000fe2000fffe1ff */
[----:B------:R-:W-:Y:S01]  /*1450*/  UMOV UR8, UR11 ;  /* 0x0000000b00087c82 */ /* 0x000fe20008000000 */
[----:B------:R-:W-:Y:S02]  /*1460*/  UIADD3 UR11, UPT, UPT, -UR5, URZ, URZ ;  /* 0x000000ff050b7290 */ /* 0x000fe4000fffe1ff */
[----:B------:R-:W-:-:S03]  /*1470*/  USHF.R.U32.HI UR8, URZ, UR9, UR8 ;  /* 0x00000009ff087299 */ /* 0x000fc60008011608 */
[----:B------:R-:W-:Y:S01]  /*1480*/  @!UP0 UMOV UR7, UR13 ;  /* 0x0000000d00078c82 */ /* 0x000fe20008000000 */
[----:B------:R-:W-:Y:S02]  /*1490*/  UIMAD UR27, UR14, UR10, UR27 ;  /* 0x0000000a0e1b72a4 */ /* 0x000fe4000f8e021b */
[----:B------:R-:W-:Y:S02]  /*14a0*/  USEL UR8, UR4, UR8, !UP2 ;  /* 0x0000000804087287 */ /* 0x000fe4000d000000 */
[----:B------:R-:W-:Y:S02]  /*14b0*/  @!UP0 USHF.R.U32.HI UR7, URZ, UR9, UR7 ;  /* 0x00000009ff078299 */ /* 0x000fe40008011607 */
[----:B------:R-:W-:Y:S02]  /*14c0*/  UIADD3 UR9, UPT, UPT, -UR8, URZ, URZ ;  /* 0x000000ff08097290 */ /* 0x000fe4000fffe1ff */
[----:B------:R-:W-:Y:S02]  /*14d0*/  @!UP0 USEL UR7, UR5, UR7, !UP2 ;  /* 0x0000000705078287 */ /* 0x000fe4000d000000 */
[----:B------:R-:W-:-:S02]  /*14e0*/  UIMAD UR9, UR23, UR9, UR4 ;  /* 0x00000009170972a4 */ /* 0x000fc4000f8e0204 */
[----:B------:R-:W-:Y:S02]  /*14f0*/  @!UP0 UIADD3 UR8, UPT, UPT, UR8, -UR7, URZ ;  /* 0x8000000708088290 */ /* 0x000fe4000fffe0ff */
[----:B------:R-:W-:Y:S02]  /*1500*/  @!UP0 UIMAD UR6, UR9, UR6, UR7 ;  /* 0x00000006090682a4 */ /* 0x000fe4000f8e0207 */
[----:B------:R-:W-:Y:S02]  /*1510*/  @!UP0 UIMAD UR4, UR8, UR23, UR5 ;  /* 0x00000017080482a4 */ /* 0x000fe4000f8e0205 */
[----:B------:R-:W-:Y:S02]  /*1520*/  UIMAD UR25, UR26, UR11, UR25 ;  /* 0x0000000b1a1972a4 */ /* 0x000fe4000f8e0219 */
[----:B------:R-:W-:Y:S01]  /*1530*/  UIMAD UR27, UR4, UR14, UR27 ;  /* 0x0000000e041b72a4 */ /* 0x000fe2000f8e021b */
[----:B------:R-:W-:Y:S02]  /*1540*/  @!UP0 UMOV UR5, UR6 ;  /* 0x0000000600058c82 */ /* 0x000fe40008000000 */
[----:B------:R-:W-:-:S12]  /*1550*/  UIMAD UR25, UR5, UR26, UR25 ;  /* 0x0000001a051972a4 */ /* 0x000fd8000f8e0219 */
.L_x_18:
[----:B------:R-:W-:Y:S02]  /*1560*/  UISETP.NE.AND UP1, UPT, UR28, 0x1, UPT ;  /* 0x000000011c00788c */ /* 0x000fe4000bf25270 */
[----:B------:R-:W-:Y:S02]  /*1570*/  ULOP3.LUT UR31, UR31, 0xffff, URZ, 0xc0, !UPT ;  /* 0x0000ffff1f1f7892 */ /* 0x000fe4000f8ec0ff */
[----:B------:R-:W-:Y:S02]  /*1580*/  ULOP3.LUT UR30, UR30, 0xffff, URZ, 0xc0, !UPT ;  /* 0x0000ffff1e1e7892 */ /* 0x000fe4000f8ec0ff */
[----:B------:R-:W-:Y:S02]  /*1590*/  UISETP.NE.AND UP0, UPT, UR22, 0x2, UPT ;  /* 0x000000021600788c */ /* 0x000fe4000bf05270 */
[----:B------:R-:W-:Y:S02]  /*15a0*/  ULOP3.LUT UR53, UR53, 0x400, URZ, 0xc0, !UPT ;  /* 0x0000040035357892 */ /* 0x000fe4000f8ec0ff */
[----:B------:R-:W-:-:S02]  /*15b0*/  ULOP3.LUT UR45, UR45, 0x400, URZ, 0xc0, !UPT ;  /* 0x000004002d2d7892 */ /* 0x000fc4000f8ec0ff */
[----:B------:R-:W-:Y:S02]  /*15c0*/  USHF.L.U32 UR31, UR32, UR31, URZ ;  /* 0x0000001f201f7299 */ /* 0x000fe400080006ff */
[----:B------:R-:W-:Y:S01]  /*15d0*/  USHF.L.U32 UR30, UR29, UR30, URZ ;  /* 0x0000001e1d1e7299 */ /* 0x000fe200080006ff */
[----:B------:R-:W-:Y:S11]  /*15e0*/  BRA.U UP1, `(.L_x_19) ;  /* 0x0000000101447547 */ /* 0x000ff6000b800000 */
[----:B------:R-:W2:Y:S01]  /*15f0*/  LDCU.128 UR8, c[0x0][0xb10] ;  /* 0x00016200ff0877ac */ /* 0x000ea20008000c00 */
[----:B------:R-:W3:Y:S01]  /*1600*/  LDCU UR12, c[0x0][0xb0c] ;  /* 0x00016180ff0c77ac */ /* 0x000ee20008000800 */
[----:B------:R-:W4:Y:S01]  /*1610*/  LDCU UR13, c[0x0][0xb20] ;  /* 0x00016400ff0d77ac */ /* 0x000f220008000800 */
[----:B--2---:R-:W-:Y:S02]  /*1620*/  UIMAD.WIDE.U32 UR6, UR25, UR8, URZ ;  /* 0x00000008190672a5 */ /* 0x004fe4000f8e00ff */
[----:B------:R-:W-:Y:S02]  /*1630*/  UIMAD.WIDE.U32 UR4, UR27, UR11, URZ ;  /* 0x0000000b1b0472a5 */ /* 0x000fe4000f8e00ff */
[----:B---3--:R-:W-:Y:S02]  /*1640*/  UISETP.NE.AND UP2, UPT, UR12, 0x1, UPT ;  /* 0x000000010c00788c */ /* 0x008fe4000bf45270 */
[----:B------:R-:W-:Y:S01]  /*1650*/  UISETP.NE.AND UP1, UPT, UR10, 0x1, UPT ;  /* 0x000000010a00788c */ /* 0x000fe2000bf25270 */
[----:B------:R-:W-:-:S02]  /*1660*/  UMOV UR6, UR7 ;  /* 0x0000000700067c82 */ /* 0x000fc40008000000 */
[----:B------:R-:W-:Y:S01]  /*1670*/  UMOV UR4, UR5 ;  /* 0x0000000500047c82 */ /* 0x000fe20008000000 */
[----:B------:R-:W-:Y:S02]  /*1680*/  USHF.R.U32.HI UR9, URZ, UR9, UR6 ;  /* 0x00000009ff097299 */ /* 0x000fe40008011606 */
[----:B----4-:R-:W-:Y:S02]  /*1690*/  USHF.R.U32.HI UR4, URZ, UR13, UR4 ;  /* 0x0000000dff047299 */ /* 0x010fe40008011604 */
[----:B------:R-:W-:Y:S02]  /*16a0*/  USEL UR5, UR25, UR9, !UP2 ;  /* 0x0000000919057287 */ /* 0x000fe4000d000000 */
[----:B------:R-:W-:-:S04]  /*16b0*/  USEL UR4, UR27, UR4, !UP1 ;  /* 0x000000041b047287 */ /* 0x000fc8000c800000 */
[----:B------:R-:W-:Y:S02]  /*16c0*/  UIADD3 UR6, UPT, UPT, UR5, -UR4, URZ ;  /* 0x8000000405067290 */ /* 0x000fe4000fffe0ff */
[----:B------:R-:W-:Y:S02]  /*16d0*/  UIADD3 UR4, UPT, UPT, -UR5, UR4, URZ ;  /* 0x0000000405047290 */ /* 0x000fe4000fffe1ff */
[----:B------:R-:W-:Y:S02]  /*16e0*/  UIMAD UR27, UR6, UR10, UR27 ;  /* 0x0000000a061b72a4 */ /* 0x000fe4000f8e021b */
[----:B------:R-:W-:-:S12]  /*16f0*/  UIMAD UR25, UR4, UR12, UR25 ;  /* 0x0000000c041972a4 */ /* 0x000fd8000f8e0219 */
.L_x_19:
[----:B------:R-:W-:Y:S05]  /*1700*/  BRA.U !UP5, `(.L_x_20) ;  /* 0x000000010d0c7547 */ /* 0x000fea000b800000 */
[----:B------:R-:W-:Y:S01]  /*1710*/  UCGABAR_WAIT ;  /* 0x0000000000007dc7 */ /* 0x000fe20008000000 */
[----:B------:R-:W-:Y:S01]  /*1720*/  CCTL.IVALL ;  /* 0x00000000ff00798f */ /* 0x000fe20002000000 */
[----:B------:R-:W-:Y:S05]  /*1730*/  BRA `(.L_x_21) ;  /* 0x0000000000047947 */ /* 0x000fea0003800000 */
.L_x_20:
[----:B------:R-:W-:Y:S06]  /*1740*/  BAR.SYNC.DEFER_BLOCKING 0x0 ;  /* 0x0000000000007b1d */ /* 0x000fec0000010000 */
.L_x_21:
[----:B------:R-:W-:Y:S05]  /*1750*/  BRA.U UP0, `(.L_x_22) ;  /* 0x0000001500f07547 */ /* 0x000fea000b800000 */
[----:B------:R-:W2:Y:S01]  /*1760*/  LDCU UR6, c[0x0][0x38c] ;  /* 0x00007180ff0677ac */ /* 0x000ea20008000800 */
[----:B------:R-:W-:Y:S01]  /*1770*/  PLOP3.LUT P2, PT, PT, PT, UP3, 0x80, 0x8 ;  /* 0x000000000008781c */ /* 0x000fe20003f4f038 */
[----:B------:R-:W-:Y:S01]  /*1780*/  IMAD.MOV.U32 R12, RZ, RZ, 0x1 ;  /* 0x00000001ff0c7424 */ /* 0x000fe200078e00ff */
[----:B------:R-:W-:Y:S01]  /*1790*/  ISETP.EQ.OR P3, PT, R0, RZ, P4 ;  /* 0x000000ff0000720c */ /* 0x000fe20002762670 */
[----:B------:R-:W-:Y:S01]  /*17a0*/  UISETP.NE.AND UP1, UPT, UR22, URZ, UPT ;  /* 0x000000ff1600728c */ /* 0x000fe2000bf25270 */
[----:B------:R-:W-:Y:S02]  /*17b0*/  PLOP3.LUT P2, PT, P2, PT, PT, 0x8, 0x80 ;  /* 0x000000000080781c */ /* 0x000fe4000174e170 */
[----:B------:R-:W-:Y:S01]  /*17c0*/  CS2R R10, SRZ ;  /* 0x00000000000a7805 */ /* 0x000fe2000001ff00 */
[----:B------:R-:W-:Y:S01]  /*17d0*/  IMAD.MOV.U32 R9, RZ, RZ, RZ ;  /* 0x000000ffff097224 */ /* 0x000fe200078e00ff */
[----:B------:R-:W3:Y:S01]  /*17e0*/  LDCU UR65, c[0x0][0x370] ;  /* 0x00006e00ff4177ac */ /* 0x000ee20008000800 */
[----:B------:R-:W-:Y:S01]  /*17f0*/  IMAD.MOV.U32 R8, RZ, RZ, 0x1 ;  /* 0x00000001ff087424 */ /* 0x000fe200078e00ff */
[----:B------:R-:W4:Y:S01]  /*1800*/  LDCU.64 UR54, c[0x0][0x348] ;  /* 0x00006900ff3677ac */ /* 0x000f220008000a00 */
[----:B------:R-:W1:Y:S01]  /*1810*/  LDCU UR64, c[0x0][0x374] ;  /* 0x00006e80ff4077ac */ /* 0x000e620008000800 */
[----:B--2---:R-:W-:-:S02]  /*1820*/  UIADD3 UR5, UPT, UPT, UR6, 0x7f, URZ ;  /* 0x0000007f06057890 */ /* 0x004fc4000fffe0ff */
[----:B------:R-:W-:Y:S02]  /*1830*/  UIADD3 UR71, UPT, UPT, UR6, 0xfe, URZ ;  /* 0x000000fe06477890 */ /* 0x000fe4000fffe0ff */
[----:B------:R-:W-:Y:S02]  /*1840*/  USHF.R.S32.HI UR4, URZ, 0x1f, UR5 ;  /* 0x0000001fff047899 */ /* 0x000fe40008011405 */
[----:B------:R-:W-:Y:S02]  /*1850*/  USEL UR38, UR38, 0x2, UP1 ;  /* 0x0000000226267887 */ /* 0x000fe40008800000 */
[----:B------:R-:W-:Y:S02]  /*1860*/  ULEA.HI UR4, UR4, UR5, URZ, 0x7 ;  /* 0x0000000504047291 */ /* 0x000fe4000f8f38ff */
[----:B------:R-:W-:Y:S02]  /*1870*/  USHF.L.U32 UR5, UR24, 0x5, URZ ;  /* 0x0000000518057899 */ /* 0x000fe400080006ff */
[----:B------:R-:W-:-:S02]  /*1880*/  USHF.R.S32.HI UR67, URZ, 0x7, UR4 ;  /* 0x00000007ff437899 */ /* 0x000fc40008011404 */
[----:B------:R-:W-:Y:S02]  /*1890*/  UIADD3 UR4, UPT, UPT, UR6, -0x1, URZ ;  /* 0xffffffff06047890 */ /* 0x000fe4000fffe0ff */
[----:B------:R-:W-:Y:S02]  /*18a0*/  UISETP.LT.U32.AND UP0, UPT, UR67, 0x3, UPT ;  /* 0x000000034300788c */ /* 0x000fe4000bf01070 */
[----:B------:R-:W-:Y:S02]  /*18b0*/  UISETP.GE.U32.AND UP2, UPT, UR4, -0xff, UPT ;  /* 0xffffff010400788c */ /* 0x000fe4000bf46070 */
[----:B------:R-:W-:Y:S02]  /*18c0*/  USEL UR66, UR67, 0x3, UP0 ;  /* 0x0000000343427887 */ /* 0x000fe40008000000 */
[----:B------:R-:W-:Y:S02]  /*18d0*/  ULOP3.LUT UR69, UR5, 0x20, URZ, 0xe2, !UPT ;  /* 0x0000002005457892 */ /* 0x000fe4000f8ee2ff */
[----:B------:R-:W-:-:S02]  /*18e0*/  UIADD3 UR37, UPT, UPT, UR66, -0x1, URZ ;  /* 0xffffffff42257890 */ /* 0x000fc4000fffe0ff */
[----:B------:R-:W-:Y:S01]  /*18f0*/  UIADD3 UR68, UPT, UPT, UR67, -UR66, URZ ;  /* 0x8000004243447290 */ /* 0x000fe2000fffe0ff */
[----:B------:R-:W-:Y:S02]  /*1900*/  UMOV UR29, URZ ;  /* 0x000000ff001d7c82 */ /* 0x000fe40008000000 */
[----:B------:R-:W-:-:S04]  /*1910*/  @UP2 UIADD3 UR37, UPT, UPT, UR66, URZ, URZ ;  /* 0x000000ff42252290 */ /* 0x000fc8000fffe0ff */
[----:B-1-34-:R-:W-:-:S12]  /*1920*/  UIADD3 UR37, UPT, UPT, UR37, 0x1, URZ ;  /* 0x0000000125257890 */ /* 0x01afd8000fffe0ff */
.L_x_46:
[----:B------:R-:W-:Y:S01]  /*1930*/  UISETP.NE.AND UP0, UPT, UR63, URZ, UPT ;  /* 0x000000ff3f00728c */ /* 0x000fe2000bf05270 */
[----:B------:R-:W1:Y:S08]  /*1940*/  S2UR UR63, SR_CgaCtaId ;  /* 0x00000000003f79c3 */ /* 0x000e700000008800 */
[----:B---3--:R-:W-:Y:S05]  /*1950*/  BRA.U UP0, `(.L_x_23) ;  /* 0x0000000100347547 */ /* 0x008fea000b800000 */
[----:B------:R-:W2:Y:S01]  /*1960*/  S2R R0, SR_CgaCtaId ;  /* 0x0000000000007919 */ /* 0x000ea20000008800 */
[----:B------:R-:W-:-:S04]  /*1970*/  MOV R2, 0x400 ;  /* 0x0000040000027802 */ /* 0x000fc80000000f00 */
[----:B--2---:R-:W-:Y:S02]  /*1980*/  LEA R0, R0, R2, 0x18 ;  /* 0x0000000200007211 */ /* 0x004fe400078ec0ff */
[----:B------:R-:W-:-:S03]  /*1990*/  SHF.L.U32 R2, R8, 0x1f, RZ ;  /* 0x0000001f08027819 */ /* 0x000fc600000006ff */
[----:B------:R-:W-:-:S04]  /*19a0*/  IMAD R0, R9, 0x8, R0 ;  /* 0x0000000809007824 */ /* 0x000fc800078e0200 */
[----:B------:R-:W2:Y:S02]  /*19b0*/  SYNCS.PHASECHK.TRANS64.TRYWAIT P0, [R0+URZ+0xe0], R2 ;  /* 0x0000e002000075a7 */ /* 0x000ea400080011ff */
[----:B--2---:R-:W-:Y:S05]  /*19c0*/  @!P0 BRA `(.L_x_24) ;  /* 0x0000006800208947 */ /* 0x004fea0003800000 */
.L_x_125:
[----:B------:R-:W-:Y:S01]  /*19d0*/  VIADD R9, R9, 0x1 ;  /* 0x0000000109097836 */ /* 0x000fe20000000000 */
[----:B------:R2:W-:Y:S04]  /*19e0*/  SYNCS.ARRIVE.TRANS64.A1T0 RZ, [R0+URZ+0xd0], RZ ;  /* 0x0000d0ff00ff79a7 */ /* 0x0005e800081000ff */
[----:B------:R-:W-:-:S04]  /*19f0*/  ISETP.NE.AND P0, PT, R9, 0x2, PT ;  /* 0x000000020900780c */ /* 0x000fc80003f05270 */
[----:B------:R-:W-:Y:S02]  /*1a00*/  SEL R9, R9, RZ, P0 ;  /* 0x000000ff09097207 */ /* 0x000fe40000000000 */
[----:B--2---:R-:W-:-:S04]  /*1a10*/  SEL R0, RZ, 0x1, P0 ;  /* 0x00000001ff007807 */ /* 0x004fc80000000000 */
[----:B------:R-:W-:-:S07]  /*1a20*/  LOP3.LUT R8, R8, R0, RZ, 0x3c, !PT ;  /* 0x0000000008087212 */ /* 0x000fce00078e3cff */
.L_x_23:
[----:B------:R-:W-:Y:S01]  /*1a30*/  UMOV UR22, 0x400 ;  /* 0x0000040000167882 */ /* 0x000fe20000000000 */
[----:B------:R-:W-:Y:S01]  /*1a40*/  SHF.L.U32 R0, R12, 0x1f, RZ ;  /* 0x0000001f0c007819 */ /* 0x000fe200000006ff */
[----:B-1----:R-:W-:Y:S02]  /*1a50*/  ULEA UR22, UR63, UR22, 0x18 ;  /* 0x000000163f167291 */ /* 0x002fe4000f8ec0ff */
[----:B------:R-:W-:Y:S02]  /*1a60*/  UISETP.GE.U32.AND UP0, UPT, UR71, 0xff, UPT ;  /* 0x000000ff4700788c */ /* 0x000fe4000bf06070 */
[----:B------:R-:W-:Y:S02]  /*1a70*/  ULEA UR4, UR29, UR22, 0x3 ;  /* 0x000000161d047291 */ /* 0x000fe4000f8e18ff */
[----:B------:R-:W-:Y:S02]  /*1a80*/  ULEA UR27, UR27, UR70, 0x1 ;  /* 0x000000461b1b7291 */ /* 0x000fe4000f8e08ff */
[----:B------:R-:W-:-:S02]  /*1a90*/  ULEA UR59, UR25, UR69, 0x6 ;  /* 0x00000045193b7291 */ /* 0x000fc4000f8e30ff */
[----:B------:R-:W-:Y:S01]  /*1aa0*/  USHF.L.U32 UR27, UR27, 0x5, URZ ;  /* 0x000000051b1b7899 */ /* 0x000fe200080006ff */
[----:B------:R-:W-:Y:S02]  /*1ab0*/  UMOV UR15, URZ ;  /* 0x000000ff000f7c82 */ /* 0x000fe40008000000 */
[----:B------:R1:W2:Y:S01]  /*1ac0*/  SYNCS.PHASECHK.TRANS64.TRYWAIT P1, [UR4+0x18], R0 ;  /* 0x00001800ff0075a7 */ /* 0x0002a20008021104 */
[----:B------:R-:W-:Y:S08]  /*1ad0*/  BRA.U !UP0, `(.L_x_25) ;  /* 0x0000000508647547 */ /* 0x000ff0000b800000 */
[----:B------:R-:W-:Y:S01]  /*1ae0*/  UMOV UR21, URZ ;  /* 0x000000ff00157c82 */ /* 0x000fe20008000000 */
[----:B------:R-:W-:-:S05]  /*1af0*/  UMOV UR14, UR29 ;  /* 0x0000001d000e7c82 */ /* 0x000fca0008000000 */
.L_x_33:
[----:B------:R-:W-:Y:S01]  /*1b00*/  ULEA UR57, UR14, UR22, 0x3 ;  /* 0x000000160e397291 */ /* 0x000fe2000f8e18ff */
[----:B--2---:R-:W-:Y:S01]  /*1b10*/  @!P4 MOV R2, 0x10000 ;  /* 0x000100000002c802 */ /* 0x004fe20000000f00 */
[----:B--23--:R-:W-:Y:S10]  /*1b20*/  @P1 BRA `(.L_x_26) ;  /* 0x00000000000c1947 */ /* 0x00cff40003800000 */
[----:B------:R-:W-:-:S04]  /*1b30*/  SHF.L.U32 R3, R12, 0x1f, RZ ;  /* 0x0000001f0c037819 */ /* 0x000fc800000006ff */
[----:B------:R-:W2:Y:S02]  /*1b40*/  SYNCS.PHASECHK.TRANS64.TRYWAIT P0, [UR57+0x18], R3 ;  /* 0x00001803ff0075a7 */ /* 0x000ea40008001139 */
[----:B--2---:R-:W-:Y:S05]  /*1b50*/  @!P0 BRA `(.L_x_27) ;  /* 0x0000006400d08947 */ /* 0x004fea0003800000 */
.L_x_26:
[----:B------:R2:W-:Y:S01]  /*1b60*/  @!P4 SYNCS.ARRIVE.TRANS64 RZ, [UR57], R2 ;  /* 0x00000002ffffc9a7 */ /* 0x0005e20008000039 */
[----:B------:R-:W-:-:S04]  /*1b70*/  ULOP3.LUT UR4, UR38, 0x2, URZ, 0xfc, !UPT ;  /* 0x0000000226047892 */ /* 0x000fc8000f8efcff */
[----:B------:R-:W-:-:S09]  /*1b80*/  UISETP.NE.AND UP0, UPT, UR4, 0x2, UPT ;  /* 0x000000020400788c */ /* 0x000fd2000bf05270 */
[----:B------:R-:W-:Y:S05]  /*1b90*/  BRA.U UP0, `(.L_x_28) ;  /* 0x0000000100047547 */ /* 0x000fea000b800000 */
[----:B------:R-:W-:Y:S05]  /*1ba0*/  BPT.TRAP 0x1 ;  /* 0x000000040000795c */ /* 0x000fea0000300000 */
.L_x_28:
[----:B------:R-:W-:Y:S04]  /*1bb0*/  BSSY.RECONVERGENT B0, `(.L_x_29) ;  /* 0x0000003000007945 */ /* 0x000fe80003800200 */
[----:B------:R-:W-:Y:S05]  /*1bc0*/  @P3 BRA `(.L_x_30) ;  /* 0x0000000000043947 */ /* 0x000fea0003800000 */
[----:B------:R-:W-:Y:S05]  /*1bd0*/  BPT.TRAP 0x1 ;  /* 0x000000040000795c */ /* 0x000fea0000300000 */
.L_x_30:
[----:B------:R-:W-:Y:S05]  /*1be0*/  BSYNC.RECONVERGENT B0 ;  /* 0x0000000000007941 */ /* 0x000fea0003800200 */
.L_x_29:
[----:B------:R-:W-:Y:S01]  /*1bf0*/  UIADD3 UR4, UPT, UPT, UR14, 0x1, URZ ;  /* 0x000000010e047890 */ /* 0x000fe2000fffe0ff */
[----:B------:R-:W-:Y:S01]  /*1c00*/  BSSY.RECONVERGENT B0, `(.L_x_31) ;  /* 0x0000041000007945 */ /* 0x000fe20003800200 */
[----:B------:R-:W-:Y:S02]  /*1c10*/  ELECT P0, URZ, PT ;  /* 0x0000000000ff782f */ /* 0x000fe40003800000 */
[----:B------:R-:W-:-:S04]  /*1c20*/  UISETP.NE.AND UP0, UPT, UR4, 0x3, UPT ;  /* 0x000000030400788c */ /* 0x000fc8000bf05270 */
[----:B------:R-:W-:Y:S02]  /*1c30*/  USEL UR5, URZ, 0x1, UP0 ;  /* 0x00000001ff057887 */ /* 0x000fe40008000000 */
[----:B------:R-:W-:-:S04]  /*1c40*/  USEL UR29, UR4, URZ, UP0 ;  /* 0x000000ff041d7287 */ /* 0x000fc80008000000 */
[----:B------:R-:W-:Y:S01]  /*1c50*/  ULEA UR4, UR29, UR22, 0x3 ;  /* 0x000000161d047291 */ /* 0x000fe2000f8e18ff */
[----:B------:R-:W-:-:S04]  /*1c60*/  LOP3.LUT R12, R12, UR5, RZ, 0x3c, !PT ;  /* 0x000000050c0c7c12 */ /* 0x000fc8000f8e3cff */
[----:B-1----:R-:W-:-:S04]  /*1c70*/  SHF.L.U32 R0, R12, 0x1f, RZ ;  /* 0x0000001f0c007819 */ /* 0x002fc800000006ff */
[----:B------:R1:W3:Y:S01]  /*1c80*/  SYNCS.PHASECHK.TRANS64.TRYWAIT P1, [UR4+0x18], R0 ;  /* 0x00001800ff0075a7 */ /* 0x0002e20008021104 */
[----:B------:R-:W-:Y:S05]  /*1c90*/  @!P0 BRA `(.L_x_32) ;  /* 0x0000000000dc8947 */ /* 0x000fea0003800000 */
[----:B------:R-:W-:Y:S02]  /*1ca0*/  USHF.L.U32 UR7, UR14, 0xd, URZ ;  /* 0x0000000d0e077899 */ /* 0x000fe400080006ff */
[----:B------:R-:W-:Y:S02]  /*1cb0*/  UIADD3 UR4, UP1, UPT, UR54, 0x80, URZ ;  /* 0x0000008036047890 */ /* 0x000fe4000ff3e0ff */
[----:B------:R-:W-:Y:S02]  /*1cc0*/  ULOP3.LUT UR32, UR7, UR53, URZ, 0xfc, !UPT ;  /* 0x0000003507207292 */ /* 0x000fe4000f8efcff */
[----:B------:R-:W-:Y:S02]  /*1cd0*/  ULOP3.LUT UR13, UR7, UR45, URZ, 0xfc, !UPT ;  /* 0x0000002d070d7292 */ /* 0x000fe4000f8efcff */
[----:B------:R-:W-:Y:S02]  /*1ce0*/  ULEA UR32, UR32, UR22, 0x2 ;  /* 0x0000001620207291 */ /* 0x000fe4000f8e10ff */
[----:B------:R-:W-:-:S02]  /*1cf0*/  USHF.L.U32 UR58, UR21, 0x7, URZ ;  /* 0x00000007153a7899 */ /* 0x000fc400080006ff */
[----:B------:R-:W-:Y:S02]  /*1d00*/  UIADD3 UR6, UP0, UPT, UR54, 0x180, URZ ;  /* 0x0000018036067890 */ /* 0x000fe4000ff1e0ff */
[----:B------:R-:W-:Y:S02]  /*1d10*/  UIADD3.X UR5, UPT, UPT, URZ, UR55, URZ, UP1, !UPT ;  /* 0x00000037ff057290 */ /* 0x000fe40008ffe4ff */
[----:B------:R-:W-:Y:S02]  /*1d20*/  ULEA UR13, UR13, UR22, 0x2 ;  /* 0x000000160d0d7291 */ /* 0x000fe4000f8e10ff */
[----:B------:R-:W-:Y:S02]  /*1d30*/  UIADD3 UR56, UPT, UPT, UR32, 0x6800, URZ ;  /* 0x0000680020387890 */ /* 0x000fe4000fffe0ff */
[----:B------:R-:W-:Y:S02]  /*1d40*/  UPRMT UR15, URZ, 0x5410, UR31 ;  /* 0x00005410ff0f7896 */ /* 0x000fe4000800001f */
[----:B------:R-:W-:-:S02]  /*1d50*/  UIADD3 UR50, UPT, UPT, UR58, 0x20, URZ ;  /* 0x000000203a327890 */ /* 0x000fc4000fffe0ff */
[----:B------:R-:W-:Y:S02]  /*1d60*/  UIADD3 UR48, UPT, UPT, UR32, 0x8800, URZ ;  /* 0x0000880020307890 */ /* 0x000fe4000fffe0ff */
[----:B------:R-:W-:Y:S02]  /*1d70*/  UIADD3 UR42, UPT, UPT, UR58, 0x40, URZ ;  /* 0x000000403a2a7890 */ /* 0x000fe4000fffe0ff */
[----:B------:R-:W-:Y:S02]  /*1d80*/  UIADD3 UR40, UPT, UPT, UR32, 0xa800, URZ ;  /* 0x0000a80020287890 */ /* 0x000fe4000fffe0ff */
[----:B------:R-:W-:Y:S02]  /*1d90*/  UIADD3 UR34, UPT, UPT, UR58, 0x60, URZ ;  /* 0x000000603a227890 */ /* 0x000fe4000fffe0ff */
[----:B------:R-:W-:Y:S02]  /*1da0*/  UIADD3 UR32, UPT, UPT, UR32, 0xc800, URZ ;  /* 0x0000c80020207890 */ /* 0x000fe4000fffe0ff */
[----:B------:R-:W-:-:S02]  /*1db0*/  UIADD3.X UR7, UPT, UPT, URZ, UR55, URZ, UP0, !UPT ;  /* 0x00000037ff077290 */ /* 0x000fc400087fe4ff */
[----:B------:R-:W-:Y:S02]  /*1dc0*/  UPRMT UR23, URZ, 0x5410, UR30 ;  /* 0x00005410ff177896 */ /* 0x000fe4000800001e */
[----:B------:R-:W-:Y:S02]  /*1dd0*/  UIADD3 UR24, UPT, UPT, UR13, 0x1e800, URZ ;  /* 0x0001e8000d187890 */ /* 0x000fe4000fffe0ff */
[----:B------:R-:W-:Y:S01]  /*1de0*/  UIADD3 UR8, UPT, UPT, UR13, 0x20800, URZ ;  /* 0x000208000d087890 */ /* 0x000fe2000fffe0ff */
[----:B------:R-:W-:Y:S01]  /*1df0*/  UMOV UR46, 0x0 ;  /* 0x00000000002e7882 */ /* 0x000fe20000000000 */
[----:B------:R-:W-:Y:S01]  /*1e00*/  UMOV UR47, 0x10000000 ;  /* 0x10000000002f7882 */ /* 0x000fe20000000000 */
[----:B------:R-:W-:Y:S01]  /*1e10*/  UMOV UR49, UR57 ;  /* 0x0000003900317c82 */ /* 0x000fe20008000000 */
[----:B------:R-:W-:Y:S01]  /*1e20*/  UMOV UR51, UR59 ;  /* 0x0000003b00337c82 */ /* 0x000fe20008000000 */
[----:B------:R-:W-:Y:S01]  /*1e30*/  UMOV UR52, UR60 ;  /* 0x0000003c00347c82 */ /* 0x000fe20008000000 */
[----:B------:R-:W-:Y:S01]  /*1e40*/  UMOV UR41, UR57 ;  /* 0x0000003900297c82 */ /* 0x000fe20008000000 */
[----:B------:R-:W-:Y:S01]  /*1e50*/  UMOV UR43, UR59 ;  /* 0x0000003b002b7c82 */ /* 0x000fe20008000000 */
[----:B------:R-:W-:Y:S01]  /*1e60*/  UMOV UR44, UR60 ;  /* 0x0000003c002c7c82 */ /* 0x000fe20008000000 */
[----:B------:R-:W-:Y:S01]  /*1e70*/  UTMALDG.3D.MULTICAST [UR56], [UR4], UR15, desc[UR46] ;  /* 0x00002e38040073b4 */ /* 0x000fe2000801180f */
[----:B------:R-:W-:Y:S01]  /*1e80*/  UMOV UR33, UR57 ;  /* 0x0000003900217c82 */ /* 0x000fe20008000000 */
        /* <DEDUP_REMOVED lines=10> */
[----:B------:R-:W-:Y:S01]  /*1f30*/  UIADD3 UR16, UPT, UPT, UR13, 0x22800, URZ ;  /* 0x000228000d107890 */ /* 0x000fe2000fffe0ff */
[----:B------:R-:W-:Y:S01]  /*1f40*/  UMOV UR17, UR57 ;  /* 0x0000003900117c82 */ /* 0x000fe20008000000 */
[----:B------:R-:W-:Y:S01]  /*1f50*/  UMOV UR19, UR27 ;  /* 0x0000001b00137c82 */ /* 0x000fe20008000000 */
[----:B------:R-:W-:Y:S01]  /*1f60*/  UTMALDG.3D.MULTICAST [UR40], [UR4], UR15, desc[UR46] ;  /* 0x00002e28040073b4 */ /* 0x000fe2000801180f */
[----:B------:R-:W-:Y:S01]  /*1f70*/  UMOV UR20, UR60 ;  /* 0x0000003c00147c82 */ /* 0x000fe20008000000 */
[----:B------:R-:W-:Y:S01]  /*1f80*/  UMOV UR18, UR42 ;  /* 0x0000002a00127c82 */ /* 0x000fe20008000000 */
[----:B------:R-:W-:Y:S01]  /*1f90*/  UTMALDG.3D.MULTICAST [UR32], [UR4], UR15, desc[UR46] ;  /* 0x00002e20040073b4 */ /* 0x000fe2000801180f */
[----:B------:R-:W-:Y:S01]  /*1fa0*/  UTMALDG.3D.MULTICAST [UR24], [UR6], UR23, desc[UR46] ;  /* 0x00002e18060073b4 */ /* 0x000fe20008011817 */
[----:B------:R4:W-:Y:S01]  /*1fb0*/  UTMALDG.3D.MULTICAST [UR8], [UR6], UR23, desc[UR46] ;  /* 0x00002e08060073b4 */ /* 0x0009e20008011817 */
[----:B------:R1:W-:Y:S01]  /*1fc0*/  UTMALDG.3D.MULTICAST [UR16], [UR6], UR23, desc[UR46] ;  /* 0x00002e10060073b4 */ /* 0x0003e20008011817 */
[----:B----4-:R-:W-:Y:S01]  /*1fd0*/  UIADD3 UR8, UPT, UPT, UR13, 0x24800, URZ ;  /* 0x000248000d087890 */ /* 0x010fe2000fffe0ff */
[----:B------:R-:W-:-:S08]  /*1fe0*/  UMOV UR10, UR34 ;  /* 0x00000022000a7c82 */ /* 0x000fd00008000000 */
[----:B------:R1:W-:Y:S02]  /*1ff0*/  UTMALDG.3D.MULTICAST [UR8], [UR6], UR23, desc[UR46] ;  /* 0x00002e08060073b4 */ /* 0x0003e40008011817 */
[----:B-1----:R-:W-:Y:S01]  /*2000*/  NOP ;  /* 0x0000000000007918 */ /* 0x002fe20000000000 */
.L_x_32:
[----:B------:R-:W-:Y:S05]  /*2010*/  BSYNC.RECONVERGENT B0 ;  /* 0x0000000000007941 */ /* 0x000fea0003800200 */
.L_x_31:
[----:B------:R-:W-:Y:S01]  /*2020*/  UIADD3 UR21, UPT, UPT, UR21, 0x1, URZ ;  /* 0x0000000115157890 */ /* 0x000fe2000fffe0ff */
[----:B------:R-:W-:Y:S01]  /*2030*/  UMOV UR14, UR29 ;  /* 0x0000001d000e7c82 */ /* 0x000fe20008000000 */
[----:B------:R-:W-:Y:S02]  /*2040*/  UMOV UR15, UR37 ;  /* 0x00000025000f7c82 */ /* 0x000fe40008000000 */
[----:B------:R-:W-:-:S09]  /*2050*/  UISETP.NE.AND UP0, UPT, UR21, UR37, UPT ;  /* 0x000000251500728c */ /* 0x000fd2000bf05270 */
[----:B------:R-:W-:Y:S05]  /*2060*/  BRA.U UP0, `(.L_x_33) ;  /* 0xfffffff900a47547 */ /* 0x000fea000b83ffff */
.L_x_25:
[----:B------:R-:W-:Y:S01]  /*2070*/  ULEA UR4, UR29, UR22, 0x3 ;  /* 0x000000161d047291 */ /* 0x000fe2000f8e18ff */
[----:B-1----:R-:W-:Y:S01]  /*2080*/  SHF.L.U32 R0, R12, 0x1f, RZ ;  /* 0x0000001f0c007819 */ /* 0x002fe200000006ff */
[----:B------:R-:W-:Y:S01]  /*2090*/  @!P2 SYNCS.ARRIVE.TRANS64.A1T0 RZ, [UR22+0x68], RZ ;  /* 0x000068ffffffa9a7 */ /* 0x000fe20008100016 */
[----:B------:R-:W-:-:S06]  /*20a0*/  UISETP.GT.AND UP0, UPT, UR67, UR66, UPT ;  /* 0x000000424300728c */ /* 0x000fcc000bf04270 */
[----:B--23--:R1:W2:Y:S03]  /*20b0*/  SYNCS.PHASECHK.TRANS64.TRYWAIT P1, [UR4+0x18], R0 ;  /* 0x00001800ff0075a7 */ /* 0x00c2a60008021104 */
[----:B------:R-:W-:Y:S05]  /*20c0*/  BRA.U !UP0, `(.L_x_34) ;  /* 0x0000000508607547 */ /* 0x000fea000b800000 */
[----:B------:R-:W-:Y:S01]  /*20d0*/  UIADD3 UR23, UPT, UPT, UR68, UR15, URZ ;  /* 0x0000000f44177290 */ /* 0x000fe2000fffe0ff */
[----:B------:R-:W-:-:S11]  /*20e0*/  UMOV UR14, UR29 ;  /* 0x0000001d000e7c82 */ /* 0x000fd60008000000 */
.L_x_42:
[----:B------:R-:W-:Y:S01]  /*20f0*/  ULEA UR57, UR14, UR22, 0x3 ;  /* 0x000000160e397291 */ /* 0x000fe2000f8e18ff */
[----:B--2---:R-:W-:Y:S01]  /*2100*/  @!P4 MOV R2, 0x10000 ;  /* 0x000100000002c802 */ /* 0x004fe20000000f00 */
[----:B--23--:R-:W-:Y:S10]  /*2110*/  @P1 BRA `(.L_x_35) ;  /* 0x00000000000c1947 */ /* 0x00cff40003800000 */
[----:B------:R-:W-:-:S04]  /*2120*/  SHF.L.U32 R3, R12, 0x1f, RZ ;  /* 0x0000001f0c037819 */ /* 0x000fc800000006ff */
[----:B------:R-:W2:Y:S02]  /*2130*/  SYNCS.PHASECHK.TRANS64.TRYWAIT P0, [UR57+0x18], R3 ;  /* 0x00001803ff0075a7 */ /* 0x000ea40008001139 */
[----:B--2---:R-:W-:Y:S05]  /*2140*/  @!P0 BRA `(.L_x_36) ;  /* 0x00000060006c8947 */ /* 0x004fea0003800000 */
.L_x_35:
[----:B------:R2:W-:Y:S01]  /*2150*/  @!P4 SYNCS.ARRIVE.TRANS64 RZ, [UR57], R2 ;  /* 0x00000002ffffc9a7 */ /* 0x0005e20008000039 */
[----:B------:R-:W-:-:S04]  /*2160*/  ULOP3.LUT UR4, UR38, 0x2, URZ, 0xfc, !UPT ;  /* 0x0000000226047892 */ /* 0x000fc8000f8efcff */
[----:B------:R-:W-:-:S09]  /*2170*/  UISETP.NE.AND UP0, UPT, UR4, 0x2, UPT ;  /* 0x000000020400788c */ /* 0x000fd2000bf05270 */
[----:B------:R-:W-:Y:S05]  /*2180*/  BRA.U UP0, `(.L_x_37) ;  /* 0x0000000100047547 */ /* 0x000fea000b800000 */
[----:B------:R-:W-:Y:S05]  /*2190*/  BPT.TRAP 0x1 ;  /* 0x000000040000795c */ /* 0x000fea0000300000 */
.L_x_37:
[----:B------:R-:W-:Y:S04]  /*21a0*/  BSSY.RECONVERGENT B0, `(.L_x_38) ;  /* 0x0000003000007945 */ /* 0x000fe80003800200 */
[----:B------:R-:W-:Y:S05]  /*21b0*/  @P3 BRA `(.L_x_39) ;  /* 0x0000000000043947 */ /* 0x000fea0003800000 */
[----:B------:R-:W-:Y:S05]  /*21c0*/  BPT.TRAP 0x1 ;  /* 0x000000040000795c */ /* 0x000fea0000300000 */
.L_x_39:
[----:B------:R-:W-:Y:S05]  /*21d0*/  BSYNC.RECONVERGENT B0 ;  /* 0x0000000000007941 */ /* 0x000fea0003800200 */
.L_x_38:
        /* <DEDUP_REMOVED lines=57> */
[----:B------:R4:W-:Y:S01]  /*2570*/  UTMALDG.3D.MULTICAST [UR32], [UR4], UR16, desc[UR46] ;  /* 0x00002e20040073b4 */ /* 0x0009e20008011810 */
[----:B------:R-:W-:Y:S01]  /*2580*/  UTMALDG.3D.MULTICAST [UR24], [UR6], UR21, desc[UR46] ;  /* 0x00002e18060073b4 */ /* 0x000fe20008011815 */
[----:B------:R2:W-:Y:S01]  /*2590*/  UTMALDG.3D.MULTICAST [UR8], [UR6], UR21, desc[UR46] ;  /* 0x00002e08060073b4 */ /* 0x0005e20008011815 */
[----:B----4-:R-:W-:-:S09]  /*25a0*/  UIADD3 UR16, UPT, UPT, UR13, 0x22800, URZ ;  /* 0x000228000d107890 */ /* 0x010fd2000fffe0ff */
[----:B------:R4:W-:Y:S01]  /*25b0*/  UTMALDG.3D.MULTICAST [UR16], [UR6], UR21, desc[UR46] ;  /* 0x00002e10060073b4 */ /* 0x0009e20008011815 */
[----:B--2---:R-:W-:Y:S01]  /*25c0*/  UIADD3 UR8, UPT, UPT, UR13, 0x24800, URZ ;  /* 0x000248000d087890 */ /* 0x004fe2000fffe0ff */
[----:B------:R-:W-:-:S08]  /*25d0*/  UMOV UR10, UR34 ;  /* 0x00000022000a7c82 */ /* 0x000fd00008000000 */
[----:B------:R4:W-:Y:S02]  /*25e0*/  UTMALDG.3D.MULTICAST [UR8], [UR6], UR21, desc[UR46] ;  /* 0x00002e08060073b4 */ /* 0x0009e40008011815 */
[----:B----4-:R-:W-:Y:S01]  /*25f0*/  NOP ;  /* 0x0000000000007918 */ /* 0x010fe20000000000 */
.L_x_41:
[----:B------:R-:W-:Y:S05]  /*2600*/  BSYNC.RECONVERGENT B0 ;  /* 0x0000000000007941 */ /* 0x000fea0003800200 */
.L_x_40:
[----:B------:R-:W-:Y:S01]  /*2610*/  UIADD3 UR15, UPT, UPT, UR15, 0x1, URZ ;  /* 0x000000010f0f7890 */ /* 0x000fe2000fffe0ff */
[----:B------:R-:W-:-:S03]  /*2620*/  UMOV UR14, UR29 ;  /* 0x0000001d000e7c82 */ /* 0x000fc60008000000 */
[----:B------:R-:W-:-:S09]  /*2630*/  UISETP.NE.AND UP0, UPT, UR15, UR23, UPT ;  /* 0x000000170f00728c */ /* 0x000fd2000bf05270 */
[----:B------:R-:W-:Y:S05]  /*2640*/  BRA.U UP0, `(.L_x_42) ;  /* 0xfffffff900a87547 */ /* 0x000fea000b83ffff */
.L_x_34:
[C---:B------:R-:W-:Y:S01]  /*2650*/  LEA R3, R11.reuse, UR22, 0x3 ;  /* 0x000000160b037c11 */ /* 0x040fe2000f8e18ff */
[----:B------:R-:W-:Y:S01]  /*2660*/  NOP ;  /* 0x0000000000007918 */ /* 0x000fe20000000000 */
[----:B-1----:R-:W-:Y:S02]  /*2670*/  SHF.L.U32 R0, R10, 0x1f, RZ ;  /* 0x0000001f0a007819 */ /* 0x002fe400000006ff */
[----:B------:R-:W-:Y:S02]  /*2680*/  LEA R4, R11, UR22, 0x4 ;  /* 0x000000160b047c11 */ /* 0x000fe4000f8e20ff */
[----:B------:R-:W1:Y:S02]  /*2690*/  SYNCS.PHASECHK.TRANS64.TRYWAIT P0, [R3+URZ+0x70], R0 ;  /* 0x00007000030075a7 */ /* 0x000e6400080011ff */
[----:B-1----:R-:W-:Y:S05]  /*26a0*/  @!P0 BRA `(.L_x_43) ;  /* 0x0000005c002c8947 */ /* 0x002fea0003800000 */
.L_x_128:
[----:B------:R-:W4:Y:S01]  /*26b0*/  LDS.128 R4, [R4+0x100] ;  /* 0x0001000004047984 */ /* 0x000f220000000c00 */
[----:B------:R-:W-:Y:S01]  /*26c0*/  UISETP.GE.AND UP0, UPT, UR39, 0x1, UPT ;  /* 0x000000012700788c */ /* 0x000fe2000bf06270 */
[----:B------:R-:W-:Y:S01]  /*26d0*/  @!PT LDS RZ, [RZ] ;  /* 0x00000000fffff984 */ /* 0x000fe20000000800 */
[----:B------:R-:W-:Y:S01]  /*26e0*/  @!PT LDS RZ, [RZ] ;  /* 0x00000000fffff984 */ /* 0x000fe20000000800 */
[----:B------:R-:W-:Y:S01]  /*26f0*/  @!PT LDS RZ, [RZ] ;  /* 0x00000000fffff984 */ /* 0x000fe20000000800 */
[----:B------:R-:W-:Y:S01]  /*2700*/  @!PT LDS RZ, [RZ] ;  /* 0x00000000fffff984 */ /* 0x000fe20000000800 */
[----:B------:R1:W-:Y:S06]  /*2710*/  MEMBAR.ALL.CTA ;  /* 0x0000000000007992 */ /* 0x0003ec0000008000 */
[----:B-1----:R-:W1:Y:S01]  /*2720*/  FENCE.VIEW.ASYNC.S ;  /* 0x00000000000073c6 */ /* 0x002e620000000000 */
[----:B----4-:R-:W-:-:S13]  /*2730*/  LOP3.LUT P0, RZ, R6, 0x1, RZ, 0xc0, !PT ;  /* 0x0000000106ff7812 */ /* 0x010fda000780c0ff */
[----:B-1----:R-:W-:Y:S01]  /*2740*/  VOTEU.ANY UP1, P0 ;  /* 0x0000000000ff7886 */ /* 0x002fe20000020100 */
[----:B------:R-:W-:-:S13]  /*2750*/  PLOP3.LUT P0, PT, PT, PT, UP1, 0x80, 0x8 ;  /* 0x000000000008781c */ /* 0x000fda0003f0f018 */
[----:B------:R-:W-:Y:S02]  /*2760*/  @P0 LOP3.LUT R0, R5, 0xffff, RZ, 0xc0, !PT ;  /* 0x0000ffff05000812 */ /* 0x000fe400078ec0ff */
[----:B--2---:R-:W-:Y:S02]  /*2770*/  @P0 MOV R2, R4 ;  /* 0x0000000400020202 */ /* 0x004fe40000000f00 */
[----:B------:R-:W-:Y:S01]  /*2780*/  @P0 R2UR UR5, R0 ;  /* 0x00000000000502ca */ /* 0x000fe200000e0000 */
[----:B------:R-:W-:Y:S01]  /*2790*/  VIADD R0, R3, 0x80 ;  /* 0x0000008003007836 */ /* 0x000fe20000000000 */
[----:B------:R-:W-:Y:S02]  /*27a0*/  @P0 SHF.R.U32.HI R4, RZ, 0x10, R5 ;  /* 0x00000010ff040819 */ /* 0x000fe40000011605 */
[----:B------:R-:W-:Y:S02]  /*27b0*/  @P0 R2UR UR6, R2 ;  /* 0x00000000020602ca */ /* 0x000fe400000e0000 */
[----:B------:R-:W-:-:S02]  /*27c0*/  PRMT R0, RZ, 0x654, R0 ;  /* 0x00000654ff007816 */ /* 0x000fc40000000000 */
[----:B------:R-:W-:Y:S02]  /*27d0*/  @P0 R2UR UR4, R4 ;  /* 0x00000000040402ca */ /* 0x000fe400000e0000 */
[----:B------:R1:W-:Y:S03]  /*27e0*/  SYNCS.ARRIVE.TRANS64.RED.A1T0 RZ, [R0+URZ], RZ ;  /* 0x000000ff00ff79a7 */ /* 0x0003e600081004ff */
[----:B------:R-:W-:-:S04]  /*27f0*/  @UP1 UMOV UR61, UR5 ;  /* 0x00000005003d1c82 */ /* 0x000fc80008000000 */
[----:B------:R-:W-:-:S04]  /*2800*/  @UP1 UMOV UR62, UR6 ;  /* 0x00000006003e1c82 */ /* 0x000fc80008000000 */
[----:B------:R-:W-:Y:S01]  /*2810*/  @UP1 UMOV UR60, UR4 ;  /* 0x00000004003c1c82 */ /* 0x000fe20008000000 */
[----:B------:R-:W-:Y:S05]  /*2820*/  BRA.U !UP0, `(.L_x_44) ;  /* 0x0000000108d47547 */ /* 0x000fea000b800000 */
[----:B------:R-:W2:Y:S01]  /*2830*/  LDCU.128 UR12, c[0x0][0xb10] ;  /* 0x00016200ff0c77ac */ /* 0x000ea20008000c00 */
[----:B------:R-:W4:Y:S01]  /*2840*/  LDCU UR21, c[0x0][0xb20] ;  /* 0x00016400ff1577ac */ /* 0x000f220008000800 */
[----:B------:R-:W3:Y:S01]  /*2850*/  LDCU UR20, c[0x0][0xb0c] ;  /* 0x00016180ff1477ac */ /* 0x000ee20008000800 */
[----:B------:R-:W1:Y:S01]  /*2860*/  LDCU.64 UR8, c[0x0][0xb28] ;  /* 0x00016500ff0877ac */ /* 0x000e620008000a00 */
[----:B------:R-:W-:Y:S02]  /*2870*/  UISETP.NE.AND UP3, UPT, UR39, 0x1, UPT ;  /* 0x000000012700788c */ /* 0x000fe4000bf65270 */
[----:B--2---:R-:W-:Y:S02]  /*2880*/  UIMAD.WIDE.U32 UR6, UR64, UR15, URZ ;  /* 0x0000000f400672a5 */ /* 0x004fe4000f8e00ff */
[----:B------:R-:W-:Y:S02]  /*2890*/  UIMAD.WIDE.U32 UR4, UR65, UR12, URZ ;  /* 0x0000000c410472a5 */ /* 0x000fe4000f8e00ff */
[----:B------:R-:W-:-:S02]  /*28a0*/  UISETP.NE.AND UP0, UPT, UR14, 0x1, UPT ;  /* 0x000000010e00788c */ /* 0x000fc4000bf05270 */
[----:B------:R-:W-:Y:S01]  /*28b0*/  UIMAD.WIDE.U32 UR18, UR61, UR15, URZ ;  /* 0x0000000f3d1272a5 */ /* 0x000fe2000f8e00ff */
[----:B------:R-:W-:Y:S02]  /*28c0*/  UMOV UR6, UR7 ;  /* 0x0000000700067c82 */ /* 0x000fe40008000000 */
[----:B------:R-:W-:Y:S01]  /*28d0*/  UMOV UR4, UR5 ;  /* 0x0000000500047c82 */ /* 0x000fe20008000000 */
[----:B----4-:R-:W-:Y:S02]  /*28e0*/  USHF.R.U32.HI UR6, URZ, UR21, UR6 ;  /* 0x00000015ff067299 */ /* 0x010fe40008011606 */
[----:B---3--:R-:W-:Y:S02]  /*28f0*/  UISETP.NE.AND UP2, UPT, UR20, 0x1, UPT ;  /* 0x000000011400788c */ /* 0x008fe4000bf45270 */
[----:B------:R-:W-:Y:S02]  /*2900*/  USHF.R.U32.HI UR4, URZ, UR13, UR4 ;  /* 0x0000000dff047299 */ /* 0x000fe40008011604 */
[----:B------:R-:W-:-:S02]  /*2910*/  USEL UR5, UR64, UR6, !UP0 ;  /* 0x0000000640057287 */ /* 0x000fc4000c000000 */
[----:B------:R-:W-:Y:S02]  /*2920*/  USEL UR6, UR65, UR4, !UP2 ;  /* 0x0000000441067287 */ /* 0x000fe4000d000000 */
[----:B-1----:R-:W-:Y:S01]  /*2930*/  UIMAD.WIDE.U32 UR10, UR5, UR8, URZ ;  /* 0x00000008050a72a5 */ /* 0x002fe2000f8e00ff */
[----:B------:R-:W-:Y:S01]  /*2940*/  UMOV UR4, UR19 ;  /* 0x0000001300047c82 */ /* 0x000fe20008000000 */
[----:B------:R-:W-:Y:S02]  /*2950*/  UIMAD.WIDE.U32 UR16, UR62, UR12, URZ ;  /* 0x0000000c3e1072a5 */ /* 0x000fe4000f8e00ff */
[----:B------:R-:W-:-:S03]  /*2960*/  UIMAD.WIDE.U32 UR18, UR6, UR8, URZ ;  /* 0x00000008061272a5 */ /* 0x000fc6000f8e00ff */
[----:B------:R-:W-:Y:S01]  /*2970*/  UMOV UR10, UR11 ;  /* 0x0000000b000a7c82 */ /* 0x000fe20008000000 */
[----:B------:R-:W-:Y:S02]  /*2980*/  USHF.R.U32.HI UR4, URZ, UR21, UR4 ;  /* 0x00000015ff047299 */ /* 0x000fe40008011604 */
[----:B------:R-:W-:Y:S01]  /*2990*/  @UP3 USHF.R.U32.HI UR5, URZ, UR9, UR10 ;  /* 0x00000009ff053299 */ /* 0x000fe2000801160a */
[----:B------:R-:W-:Y:S01]  /*29a0*/  UMOV UR16, UR17 ;  /* 0x0000001100107c82 */ /* 0x000fe20008000000 */
[----:B------:R-:W-:Y:S01]  /*29b0*/  UMOV UR18, UR19 ;  /* 0x0000001300127c82 */ /* 0x000fe20008000000 */
[----:B------:R-:W-:Y:S02]  /*29c0*/  USHF.R.U32.HI UR13, URZ, UR13, UR16 ;  /* 0x0000000dff0d7299 */ /* 0x000fe40008011610 */
[----:B------:R-:W-:Y:S02]  /*29d0*/  USEL UR4, UR61, UR4, !UP0 ;  /* 0x000000043d047287 */ /* 0x000fe4000c000000 */
[----:B------:R-:W-:-:S02]  /*29e0*/  @UP3 USHF.R.U32.HI UR6, URZ, UR9, UR18 ;  /* 0x00000009ff063299 */ /* 0x000fc40008011612 */
[----:B------:R-:W-:Y:S02]  /*29f0*/  UIMAD UR7, UR39, UR5, URZ ;  /* 0x00000005270772a4 */ /* 0x000fe4000f8e02ff */
[----:B------:R-:W-:Y:S02]  /*2a00*/  USEL UR5, UR62, UR13, !UP2 ;  /* 0x0000000d3e057287 */ /* 0x000fe4000d000000 */
[----:B------:R-:W-:Y:S02]  /*2a10*/  UIMAD UR10, UR39, UR6, URZ ;  /* 0x00000006270a72a4 */ /* 0x000fe4000f8e02ff */
[----:B------:R-:W-:Y:S02]  /*2a20*/  UISETP.GE.AND UP0, UPT, UR4, UR7, UPT ;  /* 0x000000070400728c */ /* 0x000fe4000bf06270 */
[----:B------:R-:W-:Y:S02]  /*2a30*/  UIMAD.WIDE.U32 UR12, UR4, UR8, URZ ;  /* 0x00000008040c72a5 */ /* 0x000fe4000f8e00ff */
[----:B------:R-:W-:-:S02]  /*2a40*/  UISETP.GE.OR UP0, UPT, UR5, UR10, UP0 ;  /* 0x0000000a0500728c */ /* 0x000fc40008706670 */
        /* <DEDUP_REMOVED lines=19> */
.L_x_44:
[----:B------:R-:W2:Y:S02]  /*2b80*/  LDCU UR4, c[0x0][0xb30] ;  /* 0x00016600ff0477ac */ /* 0x000ea40008000800 */
[----:B--2---:R-:W-:-:S09]  /*2b90*/  UISETP.NE.AND UP0, UPT, UR4, 0x1, UPT ;  /* 0x000000010400788c */ /* 0x004fd2000bf05270 */
[----:B------:R-:W-:Y:S05]  /*2ba0*/  BRA.U UP0, `(.L_x_45) ;  /* 0x0000000100447547 */ /* 0x000fea000b800000 */
[----:B------:R-:W2:Y:S01]  /*2bb0*/  LDCU.128 UR8, c[0x0][0xb10] ;  /* 0x00016200ff0877ac */ /* 0x000ea20008000c00 */
[----:B------:R-:W4:Y:S01]  /*2bc0*/  LDCU UR12, c[0x0][0xb0c] ;  /* 0x00016180ff0c77ac */ /* 0x000f220008000800 */
[----:B------:R-:W1:Y:S01]  /*2bd0*/  LDCU UR13, c[0x0][0xb20] ;  /* 0x00016400ff0d77ac */ /* 0x000e620008000800 */
[----:B--2---:R-:W-:Y:S02]  /*2be0*/  UIMAD.WIDE.U32 UR6, UR62, UR8, URZ ;  /* 0x000000083e0672a5 */ /* 0x004fe4000f8e00ff */
[----:B------:R-:W-:Y:S02]  /*2bf0*/  UIMAD.WIDE.U32 UR4, UR61, UR11, URZ ;  /* 0x0000000b3d0472a5 */ /* 0x000fe4000f8e00ff */
[----:B----4-:R-:W-:Y:S02]  /*2c00*/  UISETP.NE.AND UP2, UPT, UR12, 0x1, UPT ;  /* 0x000000010c00788c */ /* 0x010fe4000bf45270 */
[----:B------:R-:W-:Y:S01]  /*2c10*/  UISETP.NE.AND UP0, UPT, UR10, 0x1, UPT ;  /* 0x000000010a00788c */ /* 0x000fe2000bf05270 */
[----:B------:R-:W-:-:S02]  /*2c20*/  UMOV UR6, UR7 ;  /* 0x0000000700067c82 */ /* 0x000fc40008000000 */
[----:B------:R-:W-:Y:S01]  /*2c30*/  UMOV UR4, UR5 ;  /* 0x0000000500047c82 */ /* 0x000fe20008000000 */
[----:B------:R-:W-:Y:S02]  /*2c40*/  USHF.R.U32.HI UR9, URZ, UR9, UR6 ;  /* 0x00000009ff097299 */ /* 0x000fe40008011606 */
[----:B-1----:R-:W-:Y:S02]  /*2c50*/  USHF.R.U32.HI UR4, URZ, UR13, UR4 ;  /* 0x0000000dff047299 */ /* 0x002fe40008011604 */
[----:B------:R-:W-:Y:S02]  /*2c60*/  USEL UR5, UR62, UR9, !UP2 ;  /* 0x000000093e057287 */ /* 0x000fe4000d000000 */
[----:B------:R-:W-:-:S04]  /*2c70*/  USEL UR4, UR61, UR4, !UP0 ;  /* 0x000000043d047287 */ /* 0x000fc8000c000000 */
[----:B------:R-:W-:Y:S02]  /*2c80*/  UIADD3 UR6, UPT, UPT, UR5, -UR4, URZ ;  /* 0x8000000405067290 */ /* 0x000fe4000fffe0ff */
[----:B------:R-:W-:Y:S02]  /*2c90*/  UIADD3 UR4, UPT, UPT, -UR5, UR4, URZ ;  /* 0x0000000405047290 */ /* 0x000fe4000fffe1ff */
[----:B------:R-:W-:Y:S02]  /*2ca0*/  UIMAD UR61, UR6, UR10, UR61 ;  /* 0x0000000a063d72a4 */ /* 0x000fe4000f8e023d */
[----:B------:R-:W-:-:S12]  /*2cb0*/  UIMAD UR62, UR4, UR12, UR62 ;  /* 0x0000000c043e72a4 */ /* 0x000fd8000f8e023e */
.L_x_45:
[----:B------:R-:W-:Y:S01]  /*2cc0*/  VIADD R11, R11, 0x1 ;  /* 0x000000010b0b7836 */ /* 0x000fe20000000000 */
[----:B------:R-:W-:Y:S02]  /*2cd0*/  R2UR UR5, R56 ;  /* 0x00000000380572ca */ /* 0x000fe400000e0000 */
[----:B------:R-:W-:Y:S02]  /*2ce0*/  R2UR UR4, R55 ;  /* 0x00000000370472ca */ /* 0x000fe400000e0000 */
[C---:B------:R-:W-:Y:S02]  /*2cf0*/  ISETP.NE.AND P0, PT, R11.reuse, 0x2, PT ;  /* 0x000000020b00780c */ /* 0x040fe40003f05270 */
[----:B------:R-:W-:Y:S02]  /*2d00*/  PLOP3.LUT P2, PT, PT, PT, PT, 0x80, 0x8 ;  /* 0x000000000008781c */ /* 0x000fe40003f4f070 */
[----:B-1----:R-:W-:Y:S02]  /*2d10*/  SEL R0, RZ, 0x1, P0 ;  /* 0x00000001ff007807 */ /* 0x002fe40000000000 */
[----:B------:R-:W-:-:S02]  /*2d20*/  SEL R11, R11, RZ, P0 ;  /* 0x000000ff0b0b7207 */ /* 0x000fc40000000000 */
[----:B------:R-:W-:Y:S01]  /*2d30*/  LOP3.LUT R10, R10, R0, RZ, 0x3c, !PT ;  /* 0x000000000a0a7212 */ /* 0x000fe200078e3cff */
[----:B------:R-:W-:Y:S02]  /*2d40*/  UIADD3 UR25, UPT, UPT, UR62, UR5, URZ ;  /* 0x000000053e197290 */ /* 0x000fe4000fffe0ff */
[----:B------:R-:W-:Y:S01]  /*2d50*/  UIADD3 UR27, UPT, UPT, UR61, UR4, URZ ;  /* 0x000000043d1b7290 */ /* 0x000fe2000fffe0ff */
[----:B------:R-:W-:Y:S11]  /*2d60*/  BRA.U UP1, `(.L_x_46) ;  /* 0xffffffe901f07547 */ /* 0x000ff6000b83ffff */
[----:B------:R-:W-:Y:S01]  /*2d70*/  UIADD3 UR22, UPT, UPT, UR22, 0x18, URZ ;  /* 0x0000001816167890 */ /* 0x000fe2000fffe0ff */
[----:B------:R-:W-:-:S03]  /*2d80*/  SHF.L.U32 R2, R12, 0x1f, RZ ;  /* 0x0000001f0c027819 */ /* 0x000fc600000006ff */
[----:B------:R-:W-:-:S09]  /*2d90*/  ULEA UR4, UR29, UR22, 0x3 ;  /* 0x000000161d047291 */ /* 0x000fd2000f8e18ff */
[----:B------:R-:W1:Y:S02]  /*2da0*/  SYNCS.PHASECHK.TRANS64.TRYWAIT P0, [UR4], R2 ;  /* 0x00000002ff0075a7 */ /* 0x000e640008001104 */
[----:B-1----:R-:W-:Y:S05]  /*2db0*/  @!P0 BRA `(.L_x_47) ;  /* 0x00000054007c8947 */ /* 0x002fea0003800000 */
.L_x_130:
[----:B------:R-:W-:-:S04]  /*2dc0*/  UIADD3 UR4, UPT, UPT, UR29, 0x1, URZ ;  /* 0x000000011d047890 */ /* 0x000fc8000fffe0ff */
[----:B------:R-:W-:-:S04]  /*2dd0*/  UISETP.NE.AND UP0, UPT, UR4, 0x3, UPT ;  /* 0x000000030400788c */ /* 0x000fc8000bf05270 */
[----:B------:R-:W-:Y:S02]  /*2de0*/  USEL UR6, URZ, 0x1, UP0 ;  /* 0x00000001ff067887 */ /* 0x000fe40008000000 */
[----:B------:R-:W-:-:S04]  /*2df0*/  USEL UR4, UR4, URZ, UP0 ;  /* 0x000000ff04047287 */ /* 0x000fc80008000000 */
[----:B------:R-:W-:Y:S01]  /*2e00*/  ULEA UR5, UR4, UR22, 0x3 ;  /* 0x0000001604057291 */ /* 0x000fe2000f8e18ff */
[----:B------:R-:W-:-:S04]  /*2e10*/  LOP3.LUT R12, R12, UR6, RZ, 0x3c, !PT ;  /* 0x000000060c0c7c12 */ /* 0x000fc8000f8e3cff */
[----:B-1----:R-:W-:-:S04]  /*2e20*/  SHF.L.U32 R2, R12, 0x1f, RZ ;  /* 0x0000001f0c027819 */ /* 0x002fc800000006ff */
[----:B------:R-:W1:Y:S02]  /*2e30*/  SYNCS.PHASECHK.TRANS64.TRYWAIT P0, [UR5], R2 ;  /* 0x00000002ff0075a7 */ /* 0x000e640008001105 */
[----:B-1----:R-:W-:Y:S05]  /*2e40*/  @!P0 BRA `(.L_x_48) ;  /* 0x0000005400708947 */ /* 0x002fea0003800000 */
.L_x_132:
[----:B------:R-:W-:-:S04]  /*2e50*/  UIADD3 UR4, UPT, UPT, UR4, 0x1, URZ ;  /* 0x0000000104047890 */ /* 0x000fc8000fffe0ff */
[----:B------:R-:W-:-:S04]  /*2e60*/  UISETP.NE.AND UP0, UPT, UR4, 0x3, UPT ;  /* 0x000000030400788c */ /* 0x000fc8000bf05270 */
[----:B------:R-:W-:Y:S02]  /*2e70*/  USEL UR5, URZ, 0x1, UP0 ;  /* 0x00000001ff057887 */ /* 0x000fe40008000000 */
[----:B------:R-:W-:-:S04]  /*2e80*/  USEL UR4, UR4, URZ, UP0 ;  /* 0x000000ff04047287 */ /* 0x000fc80008000000 */
[----:B------:R-:W-:Y:S01]  /*2e90*/  ULEA UR4, UR4, UR22, 0x3 ;  /* 0x0000001604047291 */ /* 0x000fe2000f8e18ff */
[----:B-1----:R-:W-:-:S04]  /*2ea0*/  LOP3.LUT R2, R12, UR5, RZ, 0x3c, !PT ;  /* 0x000000050c027c12 */ /* 0x002fc8000f8e3cff */
[----:B------:R-:W-:Y:S01]  /*2eb0*/  SHF.L.U32 R2, R2, 0x1f, RZ ;  /* 0x0000001f02027819 */ /* 0x000fe200000006ff */
[----:B------:R-:W-:-:S07]  /*2ec0*/  IMAD.U32 R0, RZ, RZ, UR4 ;  /* 0x00000004ff007e24 */ /* 0x000fce000f8e00ff */
.L_x_49:
[----:B-1----:R1:W2:Y:S02]  /*2ed0*/  SYNCS.PHASECHK.TRANS64.TRYWAIT P0, [R0+URZ], R2 ;  /* 0x00000002000075a7 */ /* 0x0022a400080011ff */
[----:B--2---:R-:W-:Y:S05]  /*2ee0*/  @!P0 NANOSLEEP.SYNCS 0x989680 ;  /* 0x009896800000895d */ /* 0x004fea0003900000 */
[----:B------:R-:W2:Y:S02]  /*2ef0*/  @!P0 SYNCS.PHASECHK.TRANS64 P0, [R0+URZ], R2 ;  /* 0x00000002000085a7 */ /* 0x000ea400080010ff */
[----:B--2---:R-:W-:Y:S05]  /*2f00*/  @P0 EXIT ;  /* 0x000000000000094d */ /* 0x004fea0003800000 */
[----:B------:R-:W-:Y:S05]  /*2f10*/  BRA `(.L_x_49) ;  /* 0xfffffffc00ec7947 */ /* 0x000fea000383ffff */
.L_x_22:
[----:B------:R-:W-:-:S04]  /*2f20*/  UISETP.NE.AND UP0, UPT, UR63, URZ, UPT ;  /* 0x000000ff3f00728c */ /* 0x000fc8000bf05270 */
[----:B------:R-:W-:-:S09]  /*2f30*/  UISETP.NE.OR UP0, UPT, UR22, 0x1, UP0 ;  /* 0x000000011600788c */ /* 0x000fd20008705670 */
[----:B------:R-:W-:Y:S05]  /*2f40*/  BRA.U UP0, `(.L_x_50) ;  /* 0x0000000500487547 */ /* 0x000fea000b800000 */
[----:B------:R-:W-:Y:S01]  /*2f50*/  ISETP.GE.U32.AND P2, PT, R0, 0x4, PT ;  /* 0x000000040000780c */ /* 0x000fe20003f46070 */
[----:B------:R-:W-:Y:S01]  /*2f60*/  IMAD.MOV.U32 R12, RZ, RZ, 0x1 ;  /* 0x00000001ff0c7424 */ /* 0x000fe200078e00ff */
[----:B------:R-:W-:Y:S02]  /*2f70*/  CS2R R10, SRZ ;  /* 0x00000000000a7805 */ /* 0x000fe4000001ff00 */
[----:B------:R-:W-:Y:S01]  /*2f80*/  CS2R R8, SRZ ;  /* 0x0000000000087805 */ /* 0x000fe2000001ff00 */
[----:B------:R-:W-:Y:S01]  /*2f90*/  UMOV UR6, 0x400 ;  /* 0x0000040000067882 */ /* 0x000fe20000000000 */
[----:B------:R-:W-:Y:S01]  /*2fa0*/  UMOV UR5, URZ ;  /* 0x000000ff00057c82 */ /* 0x000fe20008000000 */
[----:B------:R-:W-:-:S12]  /*2fb0*/  ULEA UR6, UR63, UR6, 0x18 ;  /* 0x000000063f067291 */ /* 0x000fd8000f8ec0ff */
.L_x_54:
[----:B------:R-:W-:Y:S02]  /*2fc0*/  LEA R2, R8, UR6, 0x3 ;  /* 0x0000000608027c11 */ /* 0x000fe4000f8e18ff */
[----:B------:R-:W-:-:S03]  /*2fd0*/  SHF.L.U32 R4, R9, 0x1f, RZ ;  /* 0x0000001f09047819 */ /* 0x000fc600000006ff */
[----:B------:R-:W-:Y:S01]  /*2fe0*/  VIADD R5, R2, 0xe0 ;  /* 0x000000e002057836 */ /* 0x000fe20000000000 */
[----:B------:R-:W2:Y:S02]  /*2ff0*/  SYNCS.PHASECHK.TRANS64.TRYWAIT P0, [R2+URZ+0xd0], R4 ;  /* 0x0000d004020075a7 */ /* 0x000ea400080011ff */
[----:B--2---:R-:W-:Y:S05]  /*3000*/  @!P0 BRA `(.L_x_51) ;  /* 0x0000005400188947 */ /* 0x004fea0003800000 */
.L_x_133:
[----:B------:R-:W-:Y:S01]  /*3010*/  ULEA UR4, UR5, UR6, 0x3 ;  /* 0x0000000605047291 */ /* 0x000fe2000f8e18ff */
[----:B--2---:R-:W-:Y:S01]  /*3020*/  PRMT R2, RZ, 0x654, R5 ;  /* 0x00000654ff027816 */ /* 0x004fe20000000005 */
[----:B------:R-:W-:Y:S01]  /*3030*/  @!P2 IMAD.MOV.U32 R4, RZ, RZ, 0x10 ;  /* 0x00000010ff04a424 */ /* 0x000fe200078e00ff */
[----:B------:R-:W-:Y:S01]  /*3040*/  SHF.L.U32 R5, R12, 0x1f, RZ ;  /* 0x0000001f0c057819 */ /* 0x000fe200000006ff */
[----:B------:R-:W-:Y:S01]  /*3050*/  UIADD3 UR7, UPT, UPT, UR4, 0x70, URZ ;  /* 0x0000007004077890 */ /* 0x000fe2000fffe0ff */
[----:B------:R2:W-:Y:S05]  /*3060*/  SYNCS.ARRIVE.TRANS64.RED.A1T0 RZ, [R2+URZ], RZ ;  /* 0x000000ff02ff79a7 */ /* 0x0005ea00081004ff */
[----:B------:R-:W-:Y:S01]  /*3070*/  IMAD.U32 R6, RZ, RZ, UR7 ;  /* 0x00000007ff067e24 */ /* 0x000fe2000f8e00ff */
[----:B------:R-:W3:Y:S04]  /*3080*/  SYNCS.PHASECHK.TRANS64.TRYWAIT P0, [UR4+0x80], R5 ;  /* 0x00008005ff0075a7 */ /* 0x000ee80008001104 */
[----:B------:R-:W-:Y:S01]  /*3090*/  PRMT R6, R0, 0x654, R6 ;  /* 0x0000065400067816 */ /* 0x000fe20000000006 */
[----:B--23--:R-:W-:Y:S06]  /*30a0*/  @!P0 BRA `(.L_x_52) ;  /* 0x0000005400048947 */ /* 0x00cfec0003800000 */
.L_x_135:
[----:B------:R-:W-:Y:S01]  /*30b0*/  ULEA UR8, UR5, UR6, 0x4 ;  /* 0x0000000605087291 */ /* 0x000fe2000f8e20ff */
[----:B------:R-:W-:Y:S01]  /*30c0*/  SEL R3, R6, R3, !P2 ;  /* 0x0000000306037207 */ /* 0x000fe20005000000 */
[----:B------:R-:W-:Y:S01]  /*30d0*/  UIADD3 UR9, UPT, UPT, UR4, 0x70, URZ ;  /* 0x0000007004097890 */ /* 0x000fe2000fffe0ff */
[----:B--2---:R-:W-:Y:S01]  /*30e0*/  LEA R2, R11, UR6, 0x3 ;  /* 0x000000060b027c11 */ /* 0x004fe2000f8e18ff */
[----:B------:R-:W-:Y:S01]  /*30f0*/  UIADD3 UR8, UPT, UPT, UR8, 0x100, URZ ;  /* 0x0000010008087890 */ /* 0x000fe2000fffe0ff */
[----:B------:R2:W-:Y:S01]  /*3100*/  @!P2 SYNCS.ARRIVE.TRANS64.RED RZ, [R3+URZ], R4 ;  /* 0x0000000403ffa9a7 */ /* 0x0005e200080004ff */
[----:B------:R-:W-:Y:S01]  /*3110*/  UIADD3 UR4, UPT, UPT, UR5, 0x1, URZ ;  /* 0x0000000105047890 */ /* 0x000fe2000fffe0ff */
[----:B------:R-:W-:-:S03]  /*3120*/  VIADD R8, R8, 0x1 ;  /* 0x0000000108087836 */ /* 0x000fc60000000000 */
[----:B------:R-:W-:Y:S02]  /*3130*/  UISETP.NE.AND UP0, UPT, UR4, 0x2, UPT ;  /* 0x000000020400788c */ /* 0x000fe4000bf05270 */
[----:B------:R-:W-:Y:S01]  /*3140*/  ISETP.NE.AND P0, PT, R8, 0x2, PT ;  /* 0x000000020800780c */ /* 0x000fe20003f05270 */
[----:B------:R-:W-:Y:S06]  /*3150*/  UGETNEXTWORKID.BROADCAST [UR8], [UR9] ;  /* 0x00000000080073ca */ /* 0x000fec0008000100 */
[----:B------:R-:W-:Y:S02]  /*3160*/  USEL UR7, URZ, 0x1, UP0 ;  /* 0x00000001ff077887 */ /* 0x000fe40008000000 */
[----:B------:R-:W-:-:S04]  /*3170*/  USEL UR5, UR4, URZ, UP0 ;  /* 0x000000ff04057287 */ /* 0x000fc80008000000 */
[----:B------:R-:W-:Y:S02]  /*3180*/  LOP3.LUT R12, R12, UR7, RZ, 0x3c, !PT ;  /* 0x000000070c0c7c12 */ /* 0x000fe4000f8e3cff */
[----:B--2---:R-:W-:-:S04]  /*3190*/  SHF.L.U32 R4, R10, 0x1f, RZ ;  /* 0x0000001f0a047819 */ /* 0x004fc800000006ff */
[----:B------:R-:W2:Y:S02]  /*31a0*/  SYNCS.PHASECHK.TRANS64.TRYWAIT P1, [R2+URZ+0x70], R4 ;  /* 0x00007004020075a7 */ /* 0x000ea400080211ff */
[----:B--2---:R-:W-:Y:S05]  /*31b0*/  @!P1 BRA `(.L_x_53) ;  /* 0x0000005000d89947 */ /* 0x004fea0003800000 */
.L_x_136:
[C---:B--2---:R-:W-:Y:S01]  /*31c0*/  LEA R4, R11.reuse, UR6, 0x4 ;  /* 0x000000060b047c11 */ /* 0x044fe2000f8e20ff */
[----:B------:R-:W-:Y:S01]  /*31d0*/  VIADD R2, R2, 0x80 ;  /* 0x0000008002027836 */ /* 0x000fe20000000000 */
[----:B------:R-:W-:Y:S01]  /*31e0*/  SEL R8, R8, RZ, P0 ;  /* 0x000000ff08087207 */ /* 0x000fe20000000000 */
[----:B------:R-:W-:-:S03]  /*31f0*/  VIADD R11, R11, 0x1 ;  /* 0x000000010b0b7836 */ /* 0x000fc60000000000 */
[----:B------:R-:W2:Y:S01]  /*3200*/  LDS.128 R4, [R4+0x100] ;  /* 0x0001000004047984 */ /* 0x000ea20000000c00 */
[----:B------:R-:W-:Y:S02]  /*3210*/  PRMT R2, RZ, 0x654, R2 ;  /* 0x00000654ff027816 */ /* 0x000fe40000000002 */
[C---:B------:R-:W-:Y:S01]  /*3220*/  ISETP.NE.AND P1, PT, R11.reuse, 0x2, PT ;  /* 0x000000020b00780c */ /* 0x040fe20003f25270 */
[----:B------:R-:W-:Y:S01]  /*3230*/  @!PT LDS RZ, [RZ] ;  /* 0x00000000fffff984 */ /* 0x000fe20000000800 */
[----:B------:R-:W-:Y:S01]  /*3240*/  @!PT LDS RZ, [RZ] ;  /* 0x00000000fffff984 */ /* 0x000fe20000000800 */
[----:B------:R-:W-:Y:S01]  /*3250*/  @!PT LDS RZ, [RZ] ;  /* 0x00000000fffff984 */ /* 0x000fe20000000800 */
[----:B------:R-:W-:Y:S01]  /*3260*/  @!PT LDS RZ, [RZ] ;  /* 0x00000000fffff984 */ /* 0x000fe20000000800 */
[----:B------:R3:W-:Y:S06]  /*3270*/  MEMBAR.ALL.CTA ;  /* 0x0000000000007992 */ /* 0x0007ec0000008000 */
[----:B---3--:R-:W3:Y:S01]  /*3280*/  FENCE.VIEW.ASYNC.S ;  /* 0x00000000000073c6 */ /* 0x008ee20000000000 */
[----:B------:R-:W-:Y:S01]  /*3290*/  SEL R11, R11, RZ, P1 ;  /* 0x000000ff0b0b7207 */ /* 0x000fe20000800000 */
[----:B---3--:R3:W-:Y:S01]  /*32a0*/  SYNCS.ARRIVE.TRANS64.RED.A1T0 RZ, [R2+URZ], RZ ;  /* 0x000000ff02ff79a7 */ /* 0x0087e200081004ff */
[----:B--2---:R-:W-:-:S02]  /*32b0*/  LOP3.LUT P3, RZ, R6, 0x1, RZ, 0xc0, !PT ;  /* 0x0000000106ff7812 */ /* 0x004fc4000786c0ff */
[----:B------:R-:W-:-:S04]  /*32c0*/  SEL R4, RZ, 0x1, P1 ;  /* 0x00000001ff047807 */ /* 0x000fc80000800000 */
[----:B------:R-:W-:Y:S02]  /*32d0*/  LOP3.LUT R10, R10, R4, RZ, 0x3c, !PT ;  /* 0x000000040a0a7212 */ /* 0x000fe400078e3cff */
[----:B---3--:R-:W-:-:S04]  /*32e0*/  SEL R2, RZ, 0x1, P0 ;  /* 0x00000001ff027807 */ /* 0x008fc80000000000 */
[----:B------:R-:W-:Y:S01]  /*32f0*/  LOP3.LUT R9, R9, R2, RZ, 0x3c, !PT ;  /* 0x0000000209097212 */ /* 0x000fe200078e3cff */
[----:B------:R-:W-:Y:S06]  /*3300*/  @P3 BRA `(.L_x_54) ;  /* 0xfffffffc002c3947 */ /* 0x000fec000383ffff */
[----:B------:R-:W-:Y:S01]  /*3310*/  ULEA UR4, UR5, UR6, 0x3 ;  /* 0x0000000605047291 */ /* 0x000fe2000f8e18ff */
[----:B------:R-:W-:-:S08]  /*3320*/  SHF.L.U32 R2, R12, 0x1f, RZ ;  /* 0x0000001f0c027819 */ /* 0x000fd000000006ff */
[----:B------:R-:W2:Y:S02]  /*3330*/  SYNCS.PHASECHK.TRANS64 P0, [UR4+0x80], R2 ;  /* 0x00008002ff0075a7 */ /* 0x000ea40008001004 */
[----:B--2---:R-:W-:Y:S05]  /*3340*/  @P0 BRA `(.L_x_55) ;  /* 0x0000000000080947 */ /* 0x004fea0003800000 */
[----:B------:R-:W2:Y:S02]  /*3350*/  SYNCS.PHASECHK.TRANS64.TRYWAIT P0, [UR4+0x80], R2 ;  /* 0x00008002ff0075a7 */ /* 0x000ea40008001104 */
[----:B--2---:R-:W-:Y:S05]  /*3360*/  @!P0 BRA `(.L_x_56) ;  /* 0x0000005000808947 */ /* 0x004fea0003800000 */
.L_x_55:
[----:B------:R-:W-:-:S04]  /*3370*/  UIADD3 UR7, UPT, UPT, UR5, 0x1, URZ ;  /* 0x0000000105077890 */ /* 0x000fc8000fffe0ff */
[----:B------:R-:W-:-:S04]  /*3380*/  UISETP.NE.AND UP0, UPT, UR7, 0x2, UPT ;  /* 0x000000020700788c */ /* 0x000fc8000bf05270 */
[----:B------:R-:W-:Y:S02]  /*3390*/  USEL UR8, URZ, 0x1, UP0 ;  /* 0x00000001ff087887 */ /* 0x000fe40008000000 */
[----:B------:R-:W-:-:S04]  /*33a0*/  USEL UR7, UR7, URZ, UP0 ;  /* 0x000000ff07077287 */ /* 0x000fc80008000000 */
[----:B------:R-:W-:Y:S01]  /*33b0*/  ULEA UR7, UR7, UR6, 0x3 ;  /* 0x0000000607077291 */ /* 0x000fe2000f8e18ff */
[----:B--2---:R-:W-:-:S04]  /*33c0*/  LOP3.LUT R2, R12, UR8, RZ, 0x3c, !PT ;  /* 0x000000080c027c12 */ /* 0x004fc8000f8e3cff */
[----:B------:R-:W-:-:S04]  /*33d0*/  SHF.L.U32 R0, R2, 0x1f, RZ ;  /* 0x0000001f02007819 */ /* 0x000fc800000006ff */
[----:B------:R-:W2:Y:S02]  /*33e0*/  SYNCS.PHASECHK.TRANS64 P0, [UR7+0x80], R0 ;  /* 0x00008000ff0075a7 */ /* 0x000ea40008001007 */
[----:B-12---:R-:W-:Y:S05]  /*33f0*/  @P0 EXIT ;  /* 0x000000000000094d */ /* 0x006fea0003800000 */
[----:B------:R-:W-:Y:S02]  /*3400*/  SHF.L.U32 R2, R2, 0x1f, RZ ;  /* 0x0000001f02027819 */ /* 0x000fe400000006ff */
[----:B------:R-:W-:-:S07]  /*3410*/  MOV R0, UR7 ;  /* 0x0000000700007c02 */ /* 0x000fce0008000f00 */
.L_x_57:
[----:B-1----:R1:W2:Y:S02]  /*3420*/  SYNCS.PHASECHK.TRANS64.TRYWAIT P0, [R0+URZ+0x80], R2 ;  /* 0x00008002000075a7 */ /* 0x0022a400080011ff */
[----:B--2---:R-:W-:Y:S05]  /*3430*/  @!P0 NANOSLEEP.SYNCS 0x989680 ;  /* 0x009896800000895d */ /* 0x004fea0003900000 */
[----:B------:R-:W2:Y:S02]  /*3440*/  @!P0 SYNCS.PHASECHK.TRANS64 P0, [R0+URZ+0x80], R2 ;  /* 0x00008002000085a7 */ /* 0x000ea400080010ff */
[----:B--2---:R-:W-:Y:S05]  /*3450*/  @P0 EXIT ;  /* 0x000000000000094d */ /* 0x004fea0003800000 */
[----:B------:R-:W-:Y:S05]  /*3460*/  BRA `(.L_x_57) ;  /* 0xfffffffc00ec7947 */ /* 0x000fea000383ffff */
.L_x_50:
[----:B------:R-:W-:Y:S05]  /*3470*/  BRA.U UP4, `(.L_x_58) ;  /* 0x0000001504047547 */ /* 0x000fea000b800000 */
[----:B------:R-:W-:Y:S01]  /*3480*/  UMOV UR4, 0x40 ;  /* 0x0000004000047882 */ /* 0x000fe20000000000 */
[----:B------:R-:W-:Y:S01]  /*3490*/  NOP ;  /* 0x0000000000007918 */ /* 0x000fe20000000000 */
[----:B------:R-:W-:Y:S01]  /*34a0*/  ULEA UR5, UR63, UR4, 0x18 ;  /* 0x000000043f057291 */ /* 0x000fe2000f8ec0ff */
[----:B------:R-:W-:Y:S02]  /*34b0*/  UMOV UR6, 0x400 ;  /* 0x0000040000067882 */ /* 0x000fe40000000000 */
[----:B------:R-:W-:-:S06]  /*34c0*/  ULEA UR6, UR63, UR6, 0x18 ;  /* 0x000000063f067291 */ /* 0x000fcc000f8ec0ff */
[----:B------:R-:W2:Y:S02]  /*34d0*/  LDS.U8 R0, [UR5+0x1c] ;  /* 0x00001c05ff007984 */ /* 0x000ea40008000000 */
[----:B--2---:R-:W-:-:S13]  /*34e0*/  ISETP.NE.AND P0, PT, R0, RZ, PT ;  /* 0x000000ff0000720c */ /* 0x004fda0003f05270 */
[----:B------:R-:W-:Y:S05]  /*34f0*/  @P0 BRA `(.L_x_59) ;  /* 0x0000000000580947 */ /* 0x000fea0003800000 */
[----:B------:R-:W-:-:S13]  /*3500*/  ELECT P0, URZ, PT ;  /* 0x0000000000ff782f */ /* 0x000fda0003800000 */
[----:B------:R-:W-:Y:S05]  /*3510*/  @!P0 BRA `(.L_x_60) ;  /* 0x0000000000608947 */ /* 0x000fea0003800000 */
[----:B------:R-:W-:Y:S01]  /*3520*/  UMOV UR4, 0x10 ;  /* 0x0000001000047882 */ /* 0x000fe20000000000 */
[----:B------:R-:W-:Y:S01]  /*3530*/  HFMA2 R0, -RZ, RZ, 0, 5.9604644775390625e-08 ;  /* 0x00000001ff007431 */ /* 0x000fe200000001ff */
[----:B------:R-:W-:-:S03]  /*3540*/  MOV R3, 0xffff ;  /* 0x0000ffff00037802 */ /* 0x000fc60000000f00 */
[----:B------:R-:W-:Y:S04]  /*3550*/  DEPBAR.LE SB2, 0x36 ;  /* 0x0000ad800000791a */ /* 0x000fe80000000000 */
[----:B------:R-:W2:Y:S02]  /*3560*/  UTCATOMSWS.FIND_AND_SET.ALIGN UP0, UR4, UR4 ;  /* 0x00000004000475e3 */ /* 0x000ea40008000800 */
[----:B--2---:R-:W-:Y:S01]  /*3570*/  MOV R4, UR4 ;  /* 0x0000000400047c02 */ /* 0x004fe20008000f00 */
[----:B------:R-:W-:Y:S06]  /*3580*/  BRA.U UP0, `(.L_x_61) ;  /* 0x0000000100187547 */ /* 0x000fec000b800000 */
.L_x_62:
[----:B------:R-:W-:Y:S05]  /*3590*/  NANOSLEEP 0x64 ;  /* 0x000000640000795d */ /* 0x000fea0003800000 */
[----:B------:R-:W-:-:S05]  /*35a0*/  UMOV UR4, 0x10 ;  /* 0x0000001000047882 */ /* 0x000fca0000000000 */
[----:B------:R-:W-:Y:S04]  /*35b0*/  DEPBAR.LE SB2, 0x36 ;  /* 0x0000ad800000791a */ /* 0x000fe80000000000 */
[----:B------:R-:W2:Y:S02]  /*35c0*/  UTCATOMSWS.FIND_AND_SET.ALIGN UP0, UR4, UR4 ;  /* 0x00000004000475e3 */ /* 0x000ea40008000800 */
[----:B--2---:R-:W-:Y:S01]  /*35d0*/  MOV R4, UR4 ;  /* 0x0000000400047c02 */ /* 0x004fe20008000f00 */
[----:B------:R-:W-:Y:S05]  /*35e0*/  BRA.U !UP0, `(.L_x_62) ;  /* 0xfffffffd08e87547 */ /* 0x000fea000b83ffff */
.L_x_61:
[-C--:B------:R-:W-:Y:S02]  /*35f0*/  SHF.L.U32 R3, R3, R4.reuse, RZ ;  /* 0x0000000403037219 */ /* 0x080fe400000006ff */
[----:B------:R-:W-:Y:S01]  /*3600*/  SHF.L.U32 R0, R0, R4, RZ ;  /* 0x0000000400007219 */ /* 0x000fe200000006ff */
[----:B------:R-:W-:Y:S02]  /*3610*/  IMAD.SHL.U32 R4, R4, 0x20, RZ ;  /* 0x0000002004047824 */ /* 0x000fe400078e00ff */
[----:B------:R2:W-:Y:S04]  /*3620*/  ATOMS.OR RZ, [UR5+0x14], R3 ;  /* 0x00001403ffff798c */ /* 0x0005e8000b000005 */
[----:B------:R2:W-:Y:S04]  /*3630*/  ATOMS.OR RZ, [UR5+0x18], R0 ;  /* 0x00001800ffff798c */ /* 0x0005e8000b000005 */
[----:B------:R2:W-:Y:S01]  /*3640*/  STS [UR6+0x120], R4 ;  /* 0x00012004ff007988 */ /* 0x0005e20008000806 */
[----:B------:R-:W-:Y:S05]  /*3650*/  BRA `(.L_x_60) ;  /* 0x0000000000107947 */ /* 0x000fea0003800000 */
.L_x_59:
[----:B------:R-:W-:Y:S02]  /*3660*/  MOV R0, 0xffffffff ;  /* 0xffffffff00007802 */ /* 0x000fe40000000f00 */
[----:B------:R-:W-:-:S03]  /*3670*/  MOV R4, 0x36a0 ;  /* 0x000036a000047802 */ /* 0x000fc60000000f00 */
[----:B------:R2:W-:Y:S04]  /*3680*/  STS [UR6+0x120], R0 ;  /* 0x00012000ff007988 */ /* 0x0005e80008000806 */
[----:B-12--5:R-:W-:Y:S05]  /*3690*/  CALL.REL.NOINC `($__internal_1_$__cuda_sm10x_tcgen05_guardrail_trap_phase_invalid_during_alloc) ;  /* 0x00000054005c7944 */ /* 0x026fea0003c00000 */
.L_x_60:
[----:B------:R-:W-:Y:S05]  /*36a0*/  WARPSYNC.ALL ;  /* 0x0000000000007948 */ /* 0x000fea0003800000 */
[----:B------:R-:W3:Y:S01]  /*36b0*/  S2UR UR4, SR_CgaCtaId ;  /* 0x00000000000479c3 */ /* 0x000ee20000008800 */
[----:B------:R-:W-:Y:S01]  /*36c0*/  UMOV UR71, 0x400 ;  /* 0x0000040000477882 */ /* 0x000fe20000000000 */
[----:B------:R-:W-:-:S06]  /*36d0*/  NOP ;  /* 0x0000000000007918 */ /* 0x000fcc0000000000 */
[----:B------:R-:W-:Y:S06]  /*36e0*/  BAR.ARV 0x6, 0xa0 ;  /* 0x0182800000007b1d */ /* 0x000fec0000002000 */
[----:B------:R-:W4:Y:S01]  /*36f0*/  LDCU UR7, c[0x0][0x38c] ;  /* 0x00007180ff0777ac */ /* 0x000f220008000800 */
[----:B------:R-:W-:Y:S01]  /*3700*/  LOP3.LUT R2, R2, 0xffff, RZ, 0xc0, !PT ;  /* 0x0000ffff02027812 */ /* 0x000fe200078ec0ff */
[----:B------:R-:W-:Y:S01]  /*3710*/  HFMA2 R11, -RZ, RZ, 0, 5.9604644775390625e-08 ;  /* 0x00000001ff0b7431 */ /* 0x000fe200000001ff */
[----:B------:R-:W-:Y:S01]  /*3720*/  MOV R10, RZ ;  /* 0x000000ff000a7202 */ /* 0x000fe20000000f00 */
[----:B------:R-:W1:Y:S01]  /*3730*/  LDCU UR8, c[0x0][0x38c] ;  /* 0x00007180ff0877ac */ /* 0x000e620008000800 */
[----:B------:R-:W-:-:S02]  /*3740*/  R2UR UR72, R2 ;  /* 0x00000000024872ca */ /* 0x000fc400000e0000 */
[----:B------:R-:W-:Y:S01]  /*3750*/  CS2R R8, SRZ ;  /* 0x0000000000087805 */ /* 0x000fe2000001ff00 */
[----:B------:R-:W-:Y:S01]  /*3760*/  UMOV UR75, URZ ;  /* 0x000000ff004b7c82 */ /* 0x000fe20008000000 */
[----:B------:R-:W-:Y:S01]  /*3770*/  UMOV UR9, URZ ;  /* 0x000000ff00097c82 */ /* 0x000fe20008000000 */
[----:B---3--:R-:W-:Y:S01]  /*3780*/  ULEA UR71, UR4, UR71, 0x18 ;  /* 0x0000004704477291 */ /* 0x008fe2000f8ec0ff */
[----:B------:R-:W-:Y:S01]  /*3790*/  UMOV UR76, 0x0 ;  /* 0x00000000004c7882 */ /* 0x000fe20000000000 */
[----:B------:R-:W-:Y:S02]  /*37a0*/  UMOV UR77, 0x4100910 ;  /* 0x04100910004d7882 */ /* 0x000fe40000000000 */
[----:B------:R-:W-:Y:S02]  /*37b0*/  UIADD3 UR6, UPT, UPT, UR71, 0x6800, URZ ;  /* 0x0000680047067890 */ /* 0x000fe4000fffe0ff */
[----:B------:R-:W-:Y:S02]  /*37c0*/  UIADD3 UR5, UPT, UPT, UR71, 0x1e800, URZ ;  /* 0x0001e80047057890 */ /* 0x000fe4000fffe0ff */
[----:B----4-:R-:W-:Y:S01]  /*37d0*/  UIADD3 UR7, UPT, UPT, UR7, 0x7f, URZ ;  /* 0x0000007f07077890 */ /* 0x010fe2000fffe0ff */
[----:B--2---:R-:W2:Y:S01]  /*37e0*/  LDS R0, [UR71+0x120] ;  /* 0x00012047ff007984 */ /* 0x004ea20008000800 */
[----:B------:R-:W-:-:S02]  /*37f0*/  USHF.R.U32.HI UR6, URZ, 0x4, UR6 ;  /* 0x00000004ff067899 */ /* 0x000fc40008011606 */
[----:B------:R-:W-:Y:S02]  /*3800*/  USHF.R.S32.HI UR4, URZ, 0x1f, UR7 ;  /* 0x0000001fff047899 */ /* 0x000fe40008011407 */
[----:B------:R-:W-:Y:S02]  /*3810*/  USHF.R.U32.HI UR5, URZ, 0x4, UR5 ;  /* 0x00000004ff057899 */ /* 0x000fe40008011605 */
[----:B------:R-:W-:Y:S02]  /*3820*/  ULEA.HI UR4, UR4, UR7, URZ, 0x7 ;  /* 0x0000000704047291 */ /* 0x000fe4000f8f38ff */
[----:B------:R-:W-:Y:S02]  /*3830*/  ULOP3.LUT UR6, UR6, 0x3fff, URZ, 0xc0, !UPT ;  /* 0x00003fff06067892 */ /* 0x000fe4000f8ec0ff */
[----:B------:R-:W-:Y:S02]  /*3840*/  USHF.R.S32.HI UR10, URZ, 0x7, UR4 ;  /* 0x00000007ff0a7899 */ /* 0x000fe40008011404 */
[----:B------:R-:W-:-:S02]  /*3850*/  ULOP3.LUT UR5, UR5, 0x3fff, URZ, 0xc0, !UPT ;  /* 0x00003fff05057892 */ /* 0x000fc4000f8ec0ff */
[----:B------:R-:W-:Y:S02]  /*3860*/  UISETP.LT.AND UP0, UPT, UR10, 0x1, UPT ;  /* 0x000000010a00788c */ /* 0x000fe4000bf01270 */
[----:B------:R-:W-:Y:S01]  /*3870*/  IMAD.U32 R12, RZ, RZ, UR10 ;  /* 0x0000000aff0c7e24 */ /* 0x000fe2000f8e00ff */
[----:B------:R-:W-:Y:S02]  /*3880*/  ULOP3.LUT UR73, UR6, 0x10000, URZ, 0xfc, !UPT ;  /* 0x0001000006497892 */ /* 0x000fe4000f8efcff */
[----:B------:R-:W-:Y:S02]  /*3890*/  USEL UR4, UR10, 0x1, !UP0 ;  /* 0x000000010a047887 */ /* 0x000fe4000c000000 */
[----:B------:R-:W-:Y:S02]  /*38a0*/  ULOP3.LUT UR74, UR5, 0x10000, URZ, 0xfc, !UPT ;  /* 0x00010000054a7892 */ /* 0x000fe4000f8efcff */
[----:B------:R-:W-:Y:S02]  /*38b0*/  UIADD3 UR4, UPT, UPT, -UR4, URZ, URZ ;  /* 0x000000ff04047290 */ /* 0x000fe4000fffe1ff */
[----:B-1----:R-:W-:-:S04]  /*38c0*/  UISETP.GE.AND UP4, UPT, UR8, 0x1, UPT ;  /* 0x000000010800788c */ /* 0x002fc8000bf86270 */
[----:B------:R-:W-:Y:S01]  /*38d0*/  IMAD.U32 R14, RZ, RZ, UR4 ;  /* 0x00000004ff0e7e24 */ /* 0x000fe2000f8e00ff */
[----:B--2---:R-:W-:-:S13]  /*38e0*/  R2UR UR7, R0 ;  /* 0x00000000000772ca */ /* 0x004fda00000e0000 */
[----:B------:R-:W-:-:S07]  /*38f0*/  IMAD.U32 R15, RZ, RZ, UR7 ;  /* 0x00000007ff0f7e24 */ /* 0x000fce000f8e00ff */
.L_x_69:
[----:B------:R-:W-:Y:S02]  /*3900*/  LEA R0, R10, UR71, 0x3 ;  /* 0x000000470a007c11 */ /* 0x000fe4000f8e18ff */
[----:B------:R-:W-:Y:S02]  /*3910*/  SHF.L.U32 R2, R9, 0x1f, RZ ;  /* 0x0000001f09027819 */ /* 0x000fe400000006ff */
[----:B------:R-:W-:Y:S01]  /*3920*/  PLOP3.LUT P0, PT, PT, PT, UP4, 0x80, 0x8 ;  /* 0x000000000008781c */ /* 0x000fe20003f0f048 */
[----:B------:R-:W-:Y:S01]  /*3930*/  VIADD R3, R0, 0x80 ;  /* 0x0000008000037836 */ /* 0x000fe20000000000 */
[----:B-1----:R-:W1:Y:S02]  /*3940*/  SYNCS.PHASECHK.TRANS64.TRYWAIT P1, [R0+URZ+0x70], R2 ;  /* 0x00007002000075a7 */ /* 0x002e6400080211ff */
[----:B-1----:R-:W-:Y:S09]  /*3950*/  @!P1 BRA `(.L_x_63) ;  /* 0x0000004c001c9947 */ /* 0x002ff20003800000 */
.L_x_138:
[----:B------:R-:W-:Y:S01]  /*3960*/  LEA R4, R10, UR71, 0x4 ;  /* 0x000000470a047c11 */ /* 0x000fe2000f8e20ff */
[----:B------:R-:W-:Y:S01]  /*3970*/  @UP4 ULEA UR4, UR9, UR71, 0x3 ;  /* 0x0000004709044291 */ /* 0x000fe2000f8e18ff */
[----:B------:R-:W-:Y:S01]  /*3980*/  PLOP3.LUT P2, PT, PT, PT, PT, 0x80, 0x8 ;  /* 0x000000000008781c */ /* 0x000fe20003f4f070 */
[----:B------:R-:W-:Y:S01]  /*3990*/  ULEA UR5, UR75, UR71, 0x3 ;  /* 0x000000474b057291 */ /* 0x000fe2000f8e18ff */
[----:B------:R-:W-:Y:S02]  /*39a0*/  PRMT R3, RZ, 0x654, R3 ;  /* 0x00000654ff037816 */ /* 0x000fe40000000003 */
[----:B------:R-:W2:Y:S01]  /*39b0*/  LDS.128 R4, [R4+0x100] ;  /* 0x0001000004047984 */ /* 0x000ea20000000c00 */
[----:B-1----:R-:W-:Y:S02]  /*39c0*/  @P0 SHF.L.U32 R2, R8, 0x1f, RZ ;  /* 0x0000001f08020819 */ /* 0x002fe400000006ff */
[----:B------:R-:W-:Y:S01]  /*39d0*/  SHF.L.U32 R0, R11, 0x1f, RZ ;  /* 0x0000001f0b007819 */ /* 0x000fe200000006ff */
[----:B------:R-:W-:Y:S01]  /*39e0*/  @!PT LDS RZ, [RZ] ;  /* 0x00000000fffff984 */ /* 0x000fe20000000800 */
[----:B------:R-:W-:Y:S01]  /*39f0*/  @!PT LDS RZ, [RZ] ;  /* 0x00000000fffff984 */ /* 0x000fe20000000800 */
[----:B------:R-:W-:Y:S01]  /*3a00*/  @!PT LDS RZ, [RZ] ;  /* 0x00000000fffff984 */ /* 0x000fe20000000800 */
[----:B------:R-:W-:Y:S01]  /*3a10*/  @!PT LDS RZ, [RZ] ;  /* 0x00000000fffff984 */ /* 0x000fe20000000800 */
[----:B------:R1:W-:Y:S06]  /*3a20*/  MEMBAR.ALL.CTA ;  /* 0x0000000000007992 */ /* 0x0003ec0000008000 */
[----:B-1----:R-:W1:Y:S01]  /*3a30*/  FENCE.VIEW.ASYNC.S ;  /* 0x00000000000073c6 */ /* 0x002e620000000000 */
[----:B------:R-:W-:Y:S01]  /*3a40*/  R2UR UR6, R15 ;  /* 0x000000000f0672ca */ /* 0x000fe200000e0000 */
[----:B------:R-:W-:Y:S01]  /*3a50*/  IMAD.U32 R13, RZ, RZ, UR5 ;  /* 0x00000005ff0d7e24 */ /* 0x000fe2000f8e00ff */
[----:B-1----:R1:W-:Y:S01]  /*3a60*/  SYNCS.ARRIVE.TRANS64.RED.A1T0 RZ, [R3+URZ], RZ ;  /* 0x000000ff03ff79a7 */ /* 0x0023e200081004ff */
[----:B------:R1:W3:Y:S01]  /*3a70*/  @P0 SYNCS.PHASECHK.TRANS64.TRYWAIT P2, [UR4], R2 ;  /* 0x00000002ff0005a7 */ /* 0x0002e20008041104 */
[----:B------:R-:W-:Y:S01]  /*3a80*/  ULEA.HI UR4, UR75, UR75, URZ, 0x1 ;  /* 0x0000004b4b047291 */ /* 0x000fe2000f8f08ff */
[----:B--2---:R-:W-:-:S03]  /*3a90*/  LOP3.LUT P1, RZ, R6, 0x1, RZ, 0xc0, !PT ;  /* 0x0000000106ff7812 */ /* 0x004fc6000782c0ff */
[----:B------:R-:W-:-:S04]  /*3aa0*/  ULOP3.LUT UR8, UR4, 0xffe, URZ, 0xc0, !UPT ;  /* 0x00000ffe04087892 */ /* 0x000fc8000f8ec0ff */
[----:B------:R-:W-:Y:S01]  /*3ab0*/  UIADD3 UR8, UPT, UPT, -UR8, UR75, URZ ;  /* 0x0000004b08087290 */ /* 0x000fe2000fffe1ff */
[----:B------:R-:W2:Y:S01]  /*3ac0*/  SYNCS.PHASECHK.TRANS64.TRYWAIT P0, [UR5+0xb0], R0 ;  /* 0x0000b000ff0075a7 */ /* 0x000ea20008001105 */
[----:B------:R-:W-:-:S04]  /*3ad0*/  USHF.L.U32 UR5, UR4, 0x5, URZ ;  /* 0x0000000504057899 */ /* 0x000fc800080006ff */
[----:B------:R-:W-:-:S04]  /*3ae0*/  ULOP3.LUT UR4, UR5, 0xffffffc0, URZ, 0xc0, !UPT ;  /* 0xffffffc005047892 */ /* 0x000fc8000f8ec0ff */
[----:B------:R-:W-:-:S04]  /*3af0*/  UIADD3 UR4, UPT, UPT, UR6, UR4, URZ ;  /* 0x0000000406047290 */ /* 0x000fc8000fffe0ff */
[----:B------:R-:W-:Y:S01]  /*3b00*/  ULEA UR8, UR8, UR4, 0x14 ;  /* 0x0000000408087291 */ /* 0x000fe2000f8ea0ff */
[----:B-123--:R-:W-:Y:S11]  /*3b10*/  @!P0 BRA `(.L_x_64) ;  /* 0x0000004800c08947 */ /* 0x00eff60003800000 */
.L_x_140:
[----:B------:R-:W-:Y:S01]  /*3b20*/  IADD3 R10, PT, PT, R10, 0x1, RZ ;  /* 0x000000010a0a7810 */ /* 0x000fe20007ffe0ff */
[----:B------:R-:W-:Y:S06]  /*3b30*/  BRA.U !UP4, `(.L_x_65) ;  /* 0x000000050cec7547 */ /* 0x000fec000b800000 */
[----:B------:R-:W-:Y:S01]  /*3b40*/  R2UR UR69, R14 ;  /* 0x000000000e4572ca */ /* 0x000fe200000e0000 */
[----:B------:R-:W-:Y:S01]  /*3b50*/  UPLOP3.LUT UP2, UPT, UPT, UPT, UPT, 0x40, 0x4 ;  /* 0x000000000004789c */ /* 0x000fe20003f4e870 */
[----:B------:R-:W-:Y:S01]  /*3b60*/  R2UR UR68, R12 ;  /* 0x000000000c4472ca */ /* 0x000fe200000e0000 */
[----:B------:R-:W-:-:S14]  /*3b70*/  UMOV UR7, UR9 ;  /* 0x0000000900077c82 */ /* 0x000fdc0008000000 */
.L_x_68:
[----:B------:R-:W-:Y:S02]  /*3b80*/  UIADD3 UR69, UPT, UPT, UR69, 0x1, URZ ;  /* 0x0000000145457890 */ /* 0x000fe4000fffe0ff */
[----:B--2---:R-:W-:Y:S02]  /*3b90*/  ULEA UR5, UR7, UR71, 0x3 ;  /* 0x0000004707057291 */ /* 0x004fe4000f8e18ff */
[----:B------:R-:W-:Y:S01]  /*3ba0*/  UISETP.NE.AND UP3, UPT, UR69, URZ, UPT ;  /* 0x000000ff4500728c */ /* 0x000fe2000bf65270 */
[----:B------:R-:W-:Y:S10]  /*3bb0*/  @P2 BRA `(.L_x_66) ;  /* 0x00000000000c2947 */ /* 0x000ff40003800000 */
[----:B-1----:R-:W-:Y:S04]  /*3bc0*/  SHF.L.U32 R2, R8, 0x1f, RZ ;  /* 0x0000001f08027819 */ /* 0x002fe800000006ff */
[----:B------:R-:W1:Y:S02]  /*3bd0*/  SYNCS.PHASECHK.TRANS64.TRYWAIT P0, [UR5], R2 ;  /* 0x00000002ff0075a7 */ /* 0x000e640008001105 */
[----:B-1----:R-:W-:Y:S05]  /*3be0*/  @!P0 BRA `(.L_x_67) ;  /* 0x0000004800a88947 */ /* 0x002fea0003800000 */
.L_x_66:
[----:B------:R-:W-:Y:S01]  /*3bf0*/  UISETP.NE.AND UP0, UPT, UR68, 0x1, UPT ;  /* 0x000000014400788c */ /* 0x000fe2000bf05270 */
[----:B------:R-:W-:Y:S01]  /*3c00*/  PLOP3.LUT P2, PT, PT, PT, PT, 0x80, 0x8 ;  /* 0x000000000008781c */ /* 0x000fe20003f4f070 */
[----:B------:R-:W-:Y:S01]  /*3c10*/  UIADD3 UR9, UPT, UPT, UR7, 0x1, URZ ;  /* 0x0000000107097890 */ /* 0x000fe2000fffe0ff */
[----:B------:R-:W-:Y:S01]  /*3c20*/  MOV.SPILL R3, UR77 ;  /* 0x0000004d00037c02 */ /* 0x000fe20009000f00 */
[----:B------:R-:W-:Y:S01]  /*3c30*/  UIADD3 UR70, UPT, UPT, UR5, 0x18, URZ ;  /* 0x0000001805467890 */ /* 0x000fe2000fffe0ff */
[----:B-1----:R-:W-:Y:S01]  /*3c40*/  MOV.SPILL R2, UR76 ;  /* 0x0000004c00027c02 */ /* 0x002fe20009000f00 */
[----:B------:R-:W-:Y:S01]  /*3c50*/  UISETP.NE.AND UP1, UPT, UR9, 0x3, UPT ;  /* 0x000000030900788c */ /* 0x000fe2000bf25270 */
[----:B------:R-:W-:Y:S01]  /*3c60*/  PLOP3.LUT P0, PT, PT, PT, UP0, 0x80, 0x8 ;  /* 0x000000000008781c */ /* 0x000fe20003f0f008 */
[----:B------:R-:W-:Y:S02]  /*3c70*/  ULEA UR6, UR7, UR74, 0xb ;  /* 0x0000004a07067291 */ /* 0x000fe4000f8e58ff */
[----:B------:R-:W-:Y:S02]  /*3c80*/  USEL UR5, URZ, 0x1, UP1 ;  /* 0x00000001ff057887 */ /* 0x000fe40008800000 */
[----:B------:R-:W-:Y:S02]  /*3c90*/  USEL UR9, UR9, URZ, UP1 ;  /* 0x000000ff09097287 */ /* 0x000fe40008800000 */
[----:B------:R-:W-:Y:S02]  /*3ca0*/  ULEA UR4, UR7, UR73, 0xb ;  /* 0x0000004907047291 */ /* 0x000fe4000f8e58ff */
[----:B------:R-:W-:Y:S01]  /*3cb0*/  @UP0 ULEA UR7, UR9, UR71, 0x3 ;  /* 0x0000004709070291 */ /* 0x000fe2000f8e18ff */
[----:B------:R-:W-:Y:S01]  /*3cc0*/  LOP3.LUT R8, R8, UR5, RZ, 0x3c, !PT ;  /* 0x0000000508087c12 */ /* 0x000fe2000f8e3cff */
[----:B------:R-:W-:Y:S02]  /*3cd0*/  UIADD3 UR22, UPT, UPT, UR6, 0x2, URZ ;  /* 0x0000000206167890 */ /* 0x000fe4000fffe0ff */
[----:B------:R-:W-:Y:S01]  /*3ce0*/  UIADD3 UR18, UPT, UPT, UR4, 0x2, URZ ;  /* 0x0000000204127890 */ /* 0x000fe2000fffe0ff */
[----:B------:R-:W-:Y:S01]  /*3cf0*/  @P0 SHF.L.U32 R0, R8, 0x1f, RZ ;  /* 0x0000001f08000819 */ /* 0x000fe200000006ff */
[----:B------:R-:W-:Y:S02]  /*3d00*/  UIADD3 UR14, UPT, UPT, UR6, 0x4, URZ ;  /* 0x00000004060e7890 */ /* 0x000fe4000fffe0ff */
[----:B------:R-:W-:Y:S01]  /*3d10*/  UIADD3 UR12, UPT, UPT, UR4, 0x4, URZ ;  /* 0x00000004040c7890 */ /* 0x000fe2000fffe0ff */
[----:B------:R2:W3:Y:S01]  /*3d20*/  @P0 SYNCS.PHASECHK.TRANS64.TRYWAIT P2, [UR7], R0 ;  /* 0x00000000ff0005a7 */ /* 0x0004e20008041107 */
[----:B------:R-:W-:Y:S02]  /*3d30*/  UIADD3 UR66, UPT, UPT, UR6, 0x6, URZ ;  /* 0x0000000606427890 */ /* 0x000fe4000fffe0ff */
        /* <DEDUP_REMOVED lines=24> */
[----:B------:R-:W-:Y:S01]  /*3ec0*/  UIADD3 UR68, UPT, UPT, UR68, -0x1, URZ ;  /* 0xffffffff44447890 */ /* 0x000fe2000fffe0ff */
[----:B------:R-:W-:Y:S01]  /*3ed0*/  UMOV UR7, 0x40004040 ;  /* 0x4000404000077882 */ /* 0x000fe20000000000 */
[----:B------:R-:W-:Y:S01]  /*3ee0*/  UMOV UR76, 0x0 ;  /* 0x00000000004c7882 */ /* 0x000fe20000000000 */
[----:B------:R-:W-:Y:S01]  /*3ef0*/  UMOV UR77, 0x4100910 ;  /* 0x04100910004d7882 */ /* 0x000fe20000000000 */
[----:B------:R-:W-:Y:S01]  /*3f00*/  UMOV UR5, 0x40004040 ;  /* 0x4000404000057882 */ /* 0x000fe20000000000 */
[----:B------:R-:W-:Y:S01]  /*3f10*/  UMOV UR23, 0x40004040 ;  /* 0x4000404000177882 */ /* 0x000fe20000000000 */
[----:B------:R1:W-:Y:S01]  /*3f20*/  UTCHMMA gdesc[UR4], gdesc[UR6], tmem[UR8], tmem[UR76], idesc[UR77], UP2 ;  /* 0x00ff4c06040075ea */ /* 0x0003e20009000008 */
[----:B------:R-:W-:Y:S01]  /*3f30*/  UPLOP3.LUT UP2, UPT, UPT, UPT, UPT, 0x80, 0x8 ;  /* 0x000000000008789c */ /* 0x000fe20003f4f070 */
[----:B------:R-:W-:Y:S01]  /*3f40*/  UMOV UR19, 0x40004040 ;  /* 0x4000404000137882 */ /* 0x000fe20000000000 */
[----:B------:R-:W-:Y:S01]  /*3f50*/  UMOV UR15, 0x40004040 ;  /* 0x40004040000f7882 */ /* 0x000fe20000000000 */
[----:B------:R4:W-:Y:S01]  /*3f60*/  UTCHMMA gdesc[UR18], gdesc[UR22], tmem[UR8], tmem[UR76], idesc[UR77], UPT ;  /* 0x00ff4c16120075ea */ /* 0x0009e2000b800008 */
[----:B------:R-:W-:Y:S01]  /*3f70*/  UMOV UR13, 0x40004040 ;  /* 0x40004040000d7882 */ /* 0x000fe20000000000 */
        /* <DEDUP_REMOVED lines=18> */
[----:B-1----:R-:W-:Y:S01]  /*40a0*/  UIADD3 UR4, UPT, UPT, UR4, 0x606, URZ ;  /* 0x0000060604047890 */ /* 0x002fe2000fffe0ff */
[----:B------:R-:W-:Y:S01]  /*40b0*/  UMOV UR6, 0x0 ;  /* 0x0000000000067882 */ /* 0x000fe20000000000 */
[----:B------:R-:W-:Y:S01]  /*40c0*/  UMOV UR7, 0x4100910 ;  /* 0x0410091000077882 */ /* 0x000fe20000000000 */
[----:B------:R-:W-:Y:S01]  /*40d0*/  UMOV UR31, 0x40004040 ;  /* 0x40004040001f7882 */ /* 0x000fe20000000000 */
[----:B----4-:R-:W-:Y:S01]  /*40e0*/  UMOV UR22, 0x0 ;  /* 0x0000000000167882 */ /* 0x010fe20000000000 */
[----:B------:R-:W-:Y:S01]  /*40f0*/  UMOV UR23, 0x4100910 ;  /* 0x0410091000177882 */ /* 0x000fe20000000000 */
[----:B------:R-:W-:Y:S01]  /*4100*/  R2UR.FILL UR77, R3 ;  /* 0x00000000034d72ca */ /* 0x000fe200004e0000 */
[----:B------:R1:W-:Y:S01]  /*4110*/  UTCHMMA gdesc[UR12], gdesc[UR14], tmem[UR8], tmem[UR22], idesc[UR23], UPT ;  /* 0x00ff160e0c0075ea */ /* 0x0003e2000b800008 */
[----:B------:R-:W-:Y:S01]  /*4120*/  R2UR.FILL UR76, R2 ;  /* 0x00000000024c72ca */ /* 0x000fe200004e0000 */
[----:B------:R-:W-:Y:S01]  /*4130*/  UTCHMMA gdesc[UR64], gdesc[UR66], tmem[UR8], tmem[UR22], idesc[UR23], UPT ;  /* 0x00ff1642400075ea */ /* 0x000fe2000b800008 */
[----:B------:R-:W-:Y:S01]  /*4140*/  UTCHMMA gdesc[UR60], gdesc[UR62], tmem[UR8], tmem[UR22], idesc[UR23], UPT ;  /* 0x00ff163e3c0075ea */ /* 0x000fe2000b800008 */
[----:B------:R-:W-:Y:S01]  /*4150*/  UMOV UR18, 0x0 ;  /* 0x0000000000127882 */ /* 0x000fe20000000000 */
[----:B------:R-:W-:Y:S01]  /*4160*/  UMOV UR19, 0x4100910 ;  /* 0x0410091000137882 */ /* 0x000fe20000000000 */
[----:B------:R-:W-:Y:S01]  /*4170*/  UMOV UR29, 0x40004040 ;  /* 0x40004040001d7882 */ /* 0x000fe20000000000 */
[----:B------:R-:W-:Y:S01]  /*4180*/  UTCHMMA gdesc[UR56], gdesc[UR58], tmem[UR8], tmem[UR18], idesc[UR19], UPT ;  /* 0x00ff123a380075ea */ /* 0x000fe2000b800008 */
[----:B------:R-:W-:Y:S01]  /*4190*/  UTCHMMA gdesc[UR52], gdesc[UR54], tmem[UR8], tmem[UR18], idesc[UR19], UPT ;  /* 0x00ff1236340075ea */ /* 0x000fe2000b800008 */
[----:B------:R-:W-:Y:S01]  /*41a0*/  UTCHMMA gdesc[UR48], gdesc[UR50], tmem[UR8], tmem[UR18], idesc[UR19], UPT ;  /* 0x00ff1232300075ea */ /* 0x000fe2000b800008 */
[----:B------:R-:W-:Y:S01]  /*41b0*/  UTCHMMA gdesc[UR44], gdesc[UR46], tmem[UR8], tmem[UR6], idesc[UR7], UPT ;  /* 0x00ff062e2c0075ea */ /* 0x000fe2000b800008 */
[----:B------:R-:W-:Y:S01]  /*41c0*/  UMOV UR27, 0x40004040 ;  /* 0x40004040001b7882 */ /* 0x000fe20000000000 */
[----:B------:R-:W-:Y:S01]  /*41d0*/  UMOV UR25, 0x40004040 ;  /* 0x4000404000197882 */ /* 0x000fe20000000000 */
[----:B------:R-:W-:Y:S01]  /*41e0*/  UMOV UR21, 0x40004040 ;  /* 0x4000404000157882 */ /* 0x000fe20000000000 */
[----:B------:R-:W-:Y:S01]  /*41f0*/  UMOV UR17, 0x40004040 ;  /* 0x4000404000117882 */ /* 0x000fe20000000000 */
[----:B------:R-:W-:Y:S01]  /*4200*/  UMOV UR11, 0x40004040 ;  /* 0x40004040000b7882 */ /* 0x000fe20000000000 */
[----:B-1----:R-:W-:Y:S01]  /*4210*/  UMOV UR12, 0x0 ;  /* 0x00000000000c7882 */ /* 0x002fe20000000000 */
[----:B------:R-:W-:Y:S01]  /*4220*/  UMOV UR13, 0x4100910 ;  /* 0x04100910000d7882 */ /* 0x000fe20000000000 */
[----:B------:R-:W-:Y:S01]  /*4230*/  UMOV UR14, 0x0 ;  /* 0x00000000000e7882 */ /* 0x000fe20000000000 */
[----:B------:R-:W-:Y:S01]  /*4240*/  UTCHMMA gdesc[UR40], gdesc[UR42], tmem[UR8], tmem[UR12], idesc[UR13], UPT ;  /* 0x00ff0c2a280075ea */ /* 0x000fe2000b800008 */
[----:B------:R-:W-:Y:S01]  /*4250*/  UTCHMMA gdesc[UR36], gdesc[UR38], tmem[UR8], tmem[UR6], idesc[UR7], UPT ;  /* 0x00ff0626240075ea */ /* 0x000fe2000b800008 */
[----:B------:R-:W-:Y:S01]  /*4260*/  UMOV UR15, 0x4100910 ;  /* 0x04100910000f7882 */ /* 0x000fe20000000000 */
[----:B------:R-:W-:Y:S01]  /*4270*/  UTCHMMA gdesc[UR32], gdesc[UR34], tmem[UR8], tmem[UR18], idesc[UR19], UPT ;  /* 0x00ff1222200075ea */ /* 0x000fe2000b800008 */
[----:B------:R-:W-:Y:S01]  /*4280*/  UTCHMMA gdesc[UR28], gdesc[UR30], tmem[UR8], tmem[UR14], idesc[UR15], UPT ;  /* 0x00ff0e1e1c0075ea */ /* 0x000fe2000b800008 */
[----:B------:R-:W-:Y:S01]  /*4290*/  UTCHMMA gdesc[UR24], gdesc[UR26], tmem[UR8], tmem[UR12], idesc[UR13], UPT ;  /* 0x00ff0c1a180075ea */ /* 0x000fe2000b800008 */
[----:B------:R1:W-:Y:S01]  /*42a0*/  UTCHMMA gdesc[UR16], gdesc[UR20], tmem[UR8], tmem[UR6], idesc[UR7], UPT ;  /* 0x00ff0614100075ea */ /* 0x0003e2000b800008 */
[----:B------:R2:W-:Y:S01]  /*42b0*/  UTCHMMA gdesc[UR4], gdesc[UR10], tmem[UR8], tmem[UR76], idesc[UR77], UPT ;  /* 0x00ff4c0a040075ea */ /* 0x0005e2000b800008 */
[----:B------:R2:W-:Y:S01]  /*42c0*/  UTCBAR.MULTICAST [UR70], URZ, UR72 ;  /* 0x000000ff460073e9 */ /* 0x0005e20008000848 */
[----:B-1----:R-:W-:Y:S01]  /*42d0*/  UMOV UR7, UR9 ;  /* 0x0000000900077c82 */ /* 0x002fe20008000000 */
[----:B---3--:R-:W-:Y:S05]  /*42e0*/  BRA.U UP3, `(.L_x_68) ;  /* 0xfffffff903247547 */ /* 0x008fea000b83ffff */
.L_x_65:
[----:B--2---:R-:W-:Y:S02]  /*42f0*/  R2UR UR4, R13 ;  /* 0x000000000d0472ca */ /* 0x004fe400000e0000 */
[----:B------:R-:W-:-:S04]  /*4300*/  ISETP.NE.AND P0, PT, R10, 0x2, PT ;  /* 0x000000020a00780c */ /* 0x000fc80003f05270 */
[----:B-1----:R-:W-:Y:S02]  /*4310*/  SEL R0, RZ, 0x1, P0 ;  /* 0x00000001ff007807 */ /* 0x002fe40000000000 */
[----:B------:R-:W-:Y:S02]  /*4320*/  SEL R10, R10, RZ, P0 ;  /* 0x000000ff0a0a7207 */ /* 0x000fe40000000000 */
[----:B------:R-:W-:-:S03]  /*4330*/  LOP3.LUT R9, R9, R0, RZ, 0x3c, !PT ;  /* 0x0000000009097212 */ /* 0x000fc600078e3cff */
[----:B------:R-:W-:Y:S02]  /*4340*/  UIADD3 UR5, UPT, UPT, UR4, 0x90, URZ ;  /* 0x0000009004057890 */ /* 0x000fe4000fffe0ff */
[----:B------:R-:W-:-:S04]  /*4350*/  UIADD3 UR4, UPT, UPT, UR75, 0x1, URZ ;  /* 0x000000014b047890 */ /* 0x000fc8000fffe0ff */
[----:B------:R-:W-:-:S03]  /*4360*/  UISETP.NE.AND UP0, UPT, UR4, 0x4, UPT ;  /* 0x000000040400788c */ /* 0x000fc6000bf05270 */
[----:B------:R1:W-:Y:S01]  /*4370*/  UTCBAR [UR5], URZ ;  /* 0x000000ff050073e9 */ /* 0x0003e200080000ff */
[----:B------:R-:W-:Y:S02]  /*4380*/  USEL UR6, URZ, 0x1, UP0 ;  /* 0x00000001ff067887 */ /* 0x000fe40008000000 */
[----:B------:R-:W-:-:S04]  /*4390*/  USEL UR75, UR4, URZ, UP0 ;  /* 0x000000ff044b7287 */ /* 0x000fc80008000000 */
[----:B------:R-:W-:Y:S01]  /*43a0*/  LOP3.LUT R11, R11, UR6, RZ, 0x3c, !PT ;  /* 0x000000060b0b7c12 */ /* 0x000fe2000f8e3cff */
[----:B------:R-:W-:Y:S07]  /*43b0*/  @P1 BRA `(.L_x_69) ;  /* 0xfffffff400501947 */ /* 0x000fee000383ffff */
[----:B------:R-:W2:Y:S01]  /*43c0*/  S2UR UR8, SR_CgaCtaId ;  /* 0x00000000000879c3 */ /* 0x000ea20000008800 */
[----:B------:R-:W-:Y:S01]  /*43d0*/  ELECT P0, URZ, PT ;  /* 0x0000000000ff782f */ /* 0x000fe20003800000 */
[----:B------:R-:W-:Y:S01]  /*43e0*/  IMAD.MOV.U32 R0, RZ, RZ, 0x1 ;  /* 0x00000001ff007424 */ /* 0x000fe200078e00ff */
[----:B------:R-:W-:Y:S01]  /*43f0*/  UIADD3 UR71, UPT, UPT, UR71, 0xb0, URZ ;  /* 0x000000b047477890 */ /* 0x000fe2000fffe0ff */
[----:B------:R-:W-:Y:S01]  /*4400*/  SHF.L.U32 R2, R11, 0x1f, RZ ;  /* 0x0000001f0b027819 */ /* 0x000fe200000006ff */
[----:B------:R-:W-:-:S03]  /*4410*/  UMOV UR4, 0x40 ;  /* 0x0000004000047882 */ /* 0x000fc60000000000 */
[----:B------:R-:W-:Y:S01]  /*4420*/  UVIRTCOUNT.DEALLOC.SMPOOL 0x80 ;  /* 0x000000800000784c */ /* 0x000fe20000000000 */
[----:B--2---:R-:W-:Y:S02]  /*4430*/  ULEA UR8, UR8, UR4, 0x18 ;  /* 0x0000000408087291 */ /* 0x004fe4000f8ec0ff */
[----:B------:R-:W-:-:S07]  /*4440*/  ULEA UR4, UR75, UR71, 0x3 ;  /* 0x000000474b047291 */ /* 0x000fce000f8e18ff */
[----:B------:R2:W-:Y:S02]  /*4450*/  @P0 STS.U8 [UR8+0x1c], R0 ;  /* 0x00001c00ff000988 */ /* 0x0005e40008000008 */
[----:B------:R-:W3:Y:S02]  /*4460*/  SYNCS.PHASECHK.TRANS64.TRYWAIT P0, [UR4], R2 ;  /* 0x00000002ff0075a7 */ /* 0x000ee40008001104 */
[----:B--23--:R-:W-:Y:S05]  /*4470*/  @!P0 BRA `(.L_x_70) ;  /* 0x00000040009c8947 */ /* 0x00cfea0003800000 */
.L_x_143:
[----:B------:R-:W-:-:S04]  /*4480*/  UIADD3 UR4, UPT, UPT, UR75, 0x1, URZ ;  /* 0x000000014b047890 */ /* 0x000fc8000fffe0ff */
[----:B------:R-:W-:-:S04]  /*4490*/  UISETP.NE.AND UP0, UPT, UR4, 0x4, UPT ;  /* 0x000000040400788c */ /* 0x000fc8000bf05270 */
[----:B------:R-:W-:Y:S02]  /*44a0*/  USEL UR6, URZ, 0x1, UP0 ;  /* 0x00000001ff067887 */ /* 0x000fe40008000000 */
[----:B------:R-:W-:-:S04]  /*44b0*/  USEL UR4, UR4, URZ, UP0 ;  /* 0x000000ff04047287 */ /* 0x000fc80008000000 */
[----:B-1----:R-:W-:Y:S01]  /*44c0*/  ULEA UR5, UR4, UR71, 0x3 ;  /* 0x0000004704057291 */ /* 0x002fe2000f8e18ff */
[----:B--2---:R-:W-:-:S04]  /*44d0*/  LOP3.LUT R2, R11, UR6, RZ, 0x3c, !PT ;  /* 0x000000060b027c12 */ /* 0x004fc8000f8e3cff */
[----:B------:R-:W-:-:S04]  /*44e0*/  SHF.L.U32 R3, R2, 0x1f, RZ ;  /* 0x0000001f02037819 */ /* 0x000fc800000006ff */
[----:B------:R-:W1:Y:S02]  /*44f0*/  SYNCS.PHASECHK.TRANS64.TRYWAIT P0, [UR5], R3 ;  /* 0x00000003ff0075a7 */ /* 0x000e640008001105 */
[----:B-1----:R-:W-:Y:S05]  /*4500*/  @!P0 BRA `(.L_x_71) ;  /* 0x0000004000908947 */ /* 0x002fea0003800000 */
.L_x_145:
        /* <DEDUP_REMOVED lines=9> */
.L_x_147:
[----:B------:R-:W-:-:S04]  /*45a0*/  UIADD3 UR4, UPT, UPT, UR4, 0x1, URZ ;  /* 0x0000000104047890 */ /* 0x000fc8000fffe0ff */
[----:B------:R-:W-:-:S04]  /*45b0*/  UISETP.NE.AND UP0, UPT, UR4, 0x4, UPT ;  /* 0x000000040400788c */ /* 0x000fc8000bf05270 */
[----:B------:R-:W-:Y:S02]  /*45c0*/  USEL UR5, URZ, 0x1, UP0 ;  /* 0x00000001ff057887 */ /* 0x000fe40008000000 */
[----:B------:R-:W-:-:S04]  /*45d0*/  USEL UR4, UR4, URZ, UP0 ;  /* 0x000000ff04047287 */ /* 0x000fc80008000000 */
[----:B------:R-:W-:Y:S01]  /*45e0*/  ULEA UR4, UR4, UR71, 0x3 ;  /* 0x0000004704047291 */ /* 0x000fe2000f8e18ff */
[----:B------:R-:W-:-:S04]  /*45f0*/  LOP3.LUT R2, R2, UR5, RZ, 0x3c, !PT ;  /* 0x0000000502027c12 */ /* 0x000fc8000f8e3cff */
[----:B------:R-:W-:-:S04]  /*4600*/  SHF.L.U32 R2, R2, 0x1f, RZ ;  /* 0x0000001f02027819 */ /* 0x000fc800000006ff */
[----:B------:R-:W2:Y:S02]  /*4610*/  SYNCS.PHASECHK.TRANS64.TRYWAIT P0, [UR4], R2 ;  /* 0x00000002ff0075a7 */ /* 0x000ea40008001104 */
[----:B--2---:R-:W-:Y:S05]  /*4620*/  @!P0 BRA `(.L_x_73) ;  /* 0x0000004000788947 */ /* 0x004fea0003800000 */
.L_x_149:
[----:B------:R-:W-:Y:S01]  /*4630*/  NOP ;  /* 0x0000000000007918 */ /* 0x000fe20000000000 */
[----:B-1----:R-:W1:Y:S01]  /*4640*/  LDS R0, [UR8+0x14] ;  /* 0x00001408ff007984 */ /* 0x002e620008000800 */
[----:B------:R-:W-:Y:S01]  /*4650*/  R2UR UR4, R15 ;  /* 0x000000000f0472ca */ /* 0x000fe200000e0000 */
[----:B------:R-:W-:Y:S01]  /*4660*/  UMOV UR5, 0xffff ;  /* 0x0000ffff00057882 */ /* 0x000fe20000000000 */
[----:B------:R-:W-:-:S11]  /*4670*/  UMOV UR6, 0x1 ;  /* 0x0000000100067882 */ /* 0x000fd60000000000 */
[----:B------:R-:W-:-:S04]  /*4680*/  ULOP3.LUT UR4, UR4, 0xffff, URZ, 0xc0, !UPT ;  /* 0x0000ffff04047892 */ /* 0x000fc8000f8ec0ff */
[----:B------:R-:W-:-:S04]  /*4690*/  USHF.R.U32.HI UR4, URZ, 0x5, UR4 ;  /* 0x00000005ff047899 */ /* 0x000fc80008011604 */
[----:B------:R-:W-:Y:S02]  /*46a0*/  USHF.L.U32 UR5, UR5, UR4, URZ ;  /* 0x0000000405057299 */ /* 0x000fe400080006ff */
[----:B------:R-:W-:-:S04]  /*46b0*/  USHF.L.U32 UR4, UR6, UR4, URZ ;  /* 0x0000000406047299 */ /* 0x000fc800080006ff */
[----:B-1----:R-:W-:-:S04]  /*46c0*/  LOP3.LUT R0, R0, UR5, RZ, 0xc0, !PT ;  /* 0x0000000500007c12 */ /* 0x002fc8000f8ec0ff */
[----:B------:R-:W-:-:S13]  /*46d0*/  ISETP.NE.AND P0, PT, R0, UR5, PT ;  /* 0x0000000500007c0c */ /* 0x000fda000bf05270 */
[----:B------:R-:W-:Y:S05]  /*46e0*/  @P0 BRA `(.L_x_74) ;  /* 0x0000000000580947 */ /* 0x000fea0003800000 */
[----:B------:R-:W1:Y:S02]  /*46f0*/  LDS R0, [UR8+0x18] ;  /* 0x00001808ff007984 */ /* 0x000e640008000800 */
[----:B-1----:R-:W-:-:S04]  /*4700*/  LOP3.LUT R0, R0, UR4, RZ, 0xc0, !PT ;  /* 0x0000000400007c12 */ /* 0x002fc8000f8ec0ff */
[----:B------:R-:W-:-:S13]  /*4710*/  ISETP.NE.AND P0, PT, R0, UR4, PT ;  /* 0x0000000400007c0c */ /* 0x000fda000bf05270 */
[----:B------:R-:W-:Y:S05]  /*4720*/  @P0 BRA `(.L_x_75) ;  /* 0x00000000003c0947 */ /* 0x000fea0003800000 */
[----:B------:R-:W1:Y:S01]  /*4730*/  S2R R2, SR_LANEID ;  /* 0x0000000000027919 */ /* 0x000e620000000000 */
[----:B------:R-:W-:-:S06]  /*4740*/  ULOP3.LUT UR5, URZ, UR5, URZ, 0x33, !UPT ;  /* 0x00000005ff057292 */ /* 0x000fcc000f8e33ff */
[----:B------:R-:W-:-:S04]  /*4750*/  IMAD.U32 R0, RZ, RZ, UR5 ;  /* 0x00000005ff007e24 */ /* 0x000fc8000f8e00ff */
[----:B------:R2:W3:Y:S02]  /*4760*/  REDUX UR7, R0 ;  /* 0x00000000000773c4 */ /* 0x0004e40000000000 */
[----:B------:R4:W-:Y:S01]  /*4770*/  UTCATOMSWS.AND URZ, UR5 ;  /* 0x0000000500ff79e3 */ /* 0x0009e20008000000 */
[----:B--2---:R-:W-:Y:S01]  /*4780*/  LOP3.LUT R0, RZ, UR4, RZ, 0x33, !PT ;  /* 0x00000004ff007c12 */ /* 0x004fe2000f8e33ff */
[----:B------:R-:W-:Y:S02]  /*4790*/  VOTEU.ANY UR4, UPT, PT ;  /* 0x0000000000047886 */ /* 0x000fe400038e0100 */
[----:B------:R-:W-:Y:S02]  /*47a0*/  UFLO.U32 UR4, UR4 ;  /* 0x00000004000472bd */ /* 0x000fe400080e0000 */
[----:B------:R-:W2:Y:S04]  /*47b0*/  REDUX UR6, R0 ;  /* 0x00000000000673c4 */ /* 0x000ea80000000000 */
[----:B-1----:R-:W-:-:S02]  /*47c0*/  ISETP.EQ.U32.AND P0, PT, R2, UR4, PT ;  /* 0x0000000402007c0c */ /* 0x002fc4000bf02070 */
[----:B---3--:R-:W-:-:S11]  /*47d0*/  MOV R2, UR7 ;  /* 0x0000000700027c02 */ /* 0x008fd60008000f00 */
[----:B------:R4:W-:Y:S01]  /*47e0*/  @P0 ATOMS.AND RZ, [UR8+0x14], R2 ;  /* 0x00001402ffff098c */ /* 0x0009e2000a800008 */
[----:B--2---:R-:W-:-:S05]  /*47f0*/  IMAD.U32 R0, RZ, RZ, UR6 ;  /* 0x00000006ff007e24 */ /* 0x004fca000f8e00ff */
[----:B------:R4:W-:Y:S01]  /*4800*/  @P0 ATOMS.AND RZ, [UR8+0x18], R0 ;  /* 0x00001800ffff098c */ /* 0x0009e2000a800008 */
[----:B------:R-:W-:Y:S05]  /*4810*/  BRA `(.L_x_76) ;  /* 0x0000000000147947 */ /* 0x000fea0003800000 */
.L_x_75:
[----:B------:R-:W-:Y:S02]  /*4820*/  MOV R2, 0x4840 ;  /* 0x0000484000027802 */ /* 0x000fe40000000f00 */
[----:B-----5:R-:W-:Y:S05]  /*4830*/  CALL.REL.NOINC `($__internal_0_$__cuda_sm10x_tcgen05_guardrail_trap_col_being_dealloced_not_returned_by_alloc) ;  /* 0x0000004000e87944 */ /* 0x020fea0003c00000 */
[----:B------:R-:W-:Y:S05]  /*4840*/  BRA `(.L_x_76) ;  /* 0x0000000000087947 */ /* 0x000fea0003800000 */
.L_x_74:
[----:B------:R-:W-:Y:S02]  /*4850*/  MOV R2, 0x4870 ;  /* 0x0000487000027802 */ /* 0x000fe40000000f00 */
[----:B-----5:R-:W-:Y:S05]  /*4860*/  CALL.REL.NOINC `($__internal_2_$__cuda_sm10x_tcgen05_guardrail_trap_unallocated_columns_being_dealloced) ;  /* 0x0000004000f47944 */ /* 0x020fea0003c00000 */
.L_x_76:
[----:B------:R-:W-:Y:S01]  /*4870*/  NOP ;  /* 0x0000000000007918 */ /* 0x000fe20000000000 */
[----:B----4-:R-:W-:Y:S05]  /*4880*/  EXIT ;  /* 0x000000000000794d */ /* 0x010fea0003800000 */
.L_x_58:
[----:B------:R-:W-:-:S09]  /*4890*/  UISETP.NE.OR UP0, UPT, UR22, 0x3, !UP3 ;  /* 0x000000031600788c */ /* 0x000fd2000df05670 */
[----:B------:R-:W-:Y:S05]  /*48a0*/  BRA.U UP0, `(.L_x_77) ;  /* 0x0000000d00f07547 */ /* 0x000fea000b800000 */
[----:B------:R-:W2:Y:S01]  /*48b0*/  LDCU UR33, c[0x0][0x370] ;  /* 0x00006e00ff2177ac */ /* 0x000ea20008000800 */
[----:B------:R-:W3:Y:S01]  /*48c0*/  LDC.64 R16, c[0x0][0x348] ;  /* 0x0000d200ff107b82 */ /* 0x000ee20000000a00 */
[----:B------:R-:W-:Y:S02]  /*48d0*/  HFMA2 R13, -RZ, RZ, 0, 0 ;  /* 0x00000000ff0d7431 */ /* 0x000fe400000001ff */
[----:B------:R-:W-:Y:S01]  /*48e0*/  IMAD.MOV.U32 R15, RZ, RZ, 0x1 ;  /* 0x00000001ff0f7424 */ /* 0x000fe200078e00ff */
[----:B------:R-:W2:Y:S01]  /*48f0*/  LDCU.128 UR28, c[0x0][0xb10] ;  /* 0x00016200ff1c77ac */ /* 0x000ea20008000c00 */
[----:B------:R-:W-:Y:S01]  /*4900*/  IMAD.MOV.U32 R14, RZ, RZ, RZ ;  /* 0x000000ffff0e7224 */ /* 0x000fe200078e00ff */
[----:B------:R-:W-:Y:S01]  /*4910*/  MOV R7, 0x2000 ;  /* 0x0000200000077802 */ /* 0x000fe20000000f00 */
[----:B------:R-:W4:Y:S01]  /*4920*/  LDCU UR32, c[0x0][0x374] ;  /* 0x00006e80ff2077ac */ /* 0x000f220008000800 */
[----:B------:R-:W1:Y:S01]  /*4930*/  LDC.64 R2, c[0x0][0x888] ;  /* 0x00022200ff027b82 */ /* 0x000e620000000a00 */
[----:B------:R-:W4:Y:S01]  /*4940*/  LDCU UR15, c[0x0][0xb0c] ;  /* 0x00016180ff0f77ac */ /* 0x000f220008000800 */
[----:B------:R-:W4:Y:S06]  /*4950*/  LDCU UR36, c[0x0][0xb20] ;  /* 0x00016400ff2477ac */ /* 0x000f2c0008000800 */
[----:B------:R-:W1:Y:S01]  /*4960*/  LDC.64 R4, c[0x0][0x890] ;  /* 0x00022400ff047b82 */ /* 0x000e620000000a00 */
[----:B------:R-:W3:Y:S01]  /*4970*/  LDCU UR4, c[0x0][0xb30] ;  /* 0x00016600ff0477ac */ /* 0x000ee20008000800 */
[----:B--2---:R-:W-:-:S02]  /*4980*/  UIMAD.WIDE.U32 UR6, UR33, UR28, URZ ;  /* 0x0000001c210672a5 */ /* 0x004fc4000f8e00ff */
[----:B----4-:R-:W-:Y:S01]  /*4990*/  UIMAD.WIDE.U32 UR8, UR32, UR31, URZ ;  /* 0x0000001f200872a5 */ /* 0x010fe2000f8e00ff */
[----:B------:R-:W-:Y:S01]  /*49a0*/  UMOV UR24, 0x400 ;  /* 0x0000040000187882 */ /* 0x000fe20000000000 */
[----:B------:R-:W-:-:S03]  /*49b0*/  UPLOP3.LUT UP3, UPT, UPT, UPT, UPT, 0x40, 0x4 ;  /* 0x000000000004789c */ /* 0x000fc60003f6e870 */
[----:B------:R-:W-:Y:S01]  /*49c0*/  UMOV UR6, UR7 ;  /* 0x0000000700067c82 */ /* 0x000fe20008000000 */
[----:B------:R-:W-:Y:S01]  /*49d0*/  UISETP.GE.AND UP0, UPT, UR39, 0x1, UPT ;  /* 0x000000012700788c */ /* 0x000fe2000bf06270 */
[----:B------:R-:W-:Y:S01]  /*49e0*/  UMOV UR34, UR9 ;  /* 0x0000000900227c82 */ /* 0x000fe20008000000 */
[----:B------:R-:W-:Y:S01]  /*49f0*/  UISETP.NE.AND UP4, UPT, UR39, 0x1, UPT ;  /* 0x000000012700788c */ /* 0x000fe2000bf85270 */
[----:B------:R-:W2:Y:S01]  /*4a00*/  LDCU.64 UR16, c[0x0][0xb28] ;  /* 0x00016500ff1077ac */ /* 0x000ea20008000a00 */
[----:B------:R-:W-:Y:S02]  /*4a10*/  ULEA UR24, UR63, UR24, 0x18 ;  /* 0x000000183f187291 */ /* 0x000fe4000f8ec0ff */
[----:B------:R-:W-:Y:S02]  /*4a20*/  UISETP.NE.AND UP6, UPT, UR15, 0x1, UPT ;  /* 0x000000010f00788c */ /* 0x000fe4000bfc5270 */
[----:B------:R-:W-:Y:S02]  /*4a30*/  UISETP.NE.AND UP5, UPT, UR30, 0x1, UPT ;  /* 0x000000011e00788c */ /* 0x000fe4000bfa5270 */
[----:B------:R-:W-:-:S02]  /*4a40*/  USHF.R.U32.HI UR35, URZ, UR29, UR6 ;  /* 0x0000001dff237299 */ /* 0x000fc40008011606 */
[----:B------:R-:W-:Y:S02]  /*4a50*/  USHF.R.U32.HI UR34, URZ, UR36, UR34 ;  /* 0x00000024ff227299 */ /* 0x000fe40008011622 */
[----:B---3--:R-:W-:Y:S01]  /*4a60*/  UISETP.NE.AND UP2, UPT, UR4, 0x1, UPT ;  /* 0x000000010400788c */ /* 0x008fe2000bf45270 */
[----:B------:R-:W-:-:S10]  /*4a70*/  UMOV UR12, URZ ;  /* 0x000000ff000c7c82 */ /* 0x000fd40008000000 */
.L_x_86:
[C---:B------:R-:W-:Y:S02]  /*4a80*/  LEA R12, R14.reuse, UR24, 0x3 ;  /* 0x000000180e0c7c11 */ /* 0x040fe4000f8e18ff */
[----:B------:R-:W-:Y:S02]  /*4a90*/  SHF.L.U32 R0, R13, 0x1f, RZ ;  /* 0x0000001f0d007819 */ /* 0x000fe400000006ff */
[----:B------:R-:W-:Y:S02]  /*4aa0*/  LEA R8, R14, UR24, 0x4 ;  /* 0x000000180e087c11 */ /* 0x000fe4000f8e20ff */
[----:B---3--:R-:W3:Y:S02]  /*4ab0*/  SYNCS.PHASECHK.TRANS64.TRYWAIT P0, [R12+URZ+0x70], R0 ;  /* 0x000070000c0075a7 */ /* 0x008ee400080011ff */
[----:B---3--:R-:W-:Y:S05]  /*4ac0*/  @!P0 BRA `(.L_x_78) ;  /* 0x0000003c00688947 */ /* 0x008fea0003800000 */
.L_x_150:
        /* <DEDUP_REMOVED lines=8> */
[----:B----4-:R-:W-:Y:S11]  /*4b50*/  LOP3.LUT P0, RZ, R10, 0x1, RZ, 0xc0, !PT ;  /* 0x000000010aff7812 */ /* 0x010ff6000780c0ff */
[----:B------:R-:W-:Y:S02]  /*4b60*/  @!UPT UIADD3 URZ, UPT, UPT, URZ, URZ, URZ ;  /* 0x000000fffffff290 */ /* 0x000fe4000fffe0ff */
[----:B-1----:R-:W-:Y:S01]  /*4b70*/  VOTEU.ANY UP1, P0 ;  /* 0x0000000000ff7886 */ /* 0x002fe20000020100 */
[----:B------:R-:W-:Y:S11]  /*4b80*/  PLOP3.LUT P0, PT, PT, PT, UP1, 0x80, 0x8 ;  /* 0x000000000008781c */ /* 0x000ff60003f0f018 */
[----:B------:R-:W-:Y:S02]  /*4b90*/  @!UPT UIADD3 URZ, UPT, UPT, URZ, URZ, URZ ;  /* 0x000000fffffff290 */ /* 0x000fe4000fffe0ff */
[----:B---3--:R-:W-:Y:S02]  /*4ba0*/  @P0 SHF.R.U32.HI R0, RZ, 0x10, R9 ;  /* 0x00000010ff000819 */ /* 0x008fe40000011609 */
[----:B------:R-:W-:Y:S02]  /*4bb0*/  @P0 MOV R6, R8 ;  /* 0x0000000800060202 */ /* 0x000fe40000000f00 */
[----:B------:R-:W-:Y:S01]  /*4bc0*/  @P0 R2UR UR4, R0 ;  /* 0x00000000000402ca */ /* 0x000fe200000e0000 */
[----:B------:R-:W-:Y:S01]  /*4bd0*/  VIADD R0, R12, 0x80 ;  /* 0x000000800c007836 */ /* 0x000fe20000000000 */
[----:B------:R-:W-:Y:S02]  /*4be0*/  @P0 LOP3.LUT R8, R9, 0xffff, RZ, 0xc0, !PT ;  /* 0x0000ffff09080812 */ /* 0x000fe400078ec0ff */
[----:B------:R-:W-:Y:S02]  /*4bf0*/  @P0 R2UR UR6, R6 ;  /* 0x00000000060602ca */ /* 0x000fe400000e0000 */
[----:B------:R-:W-:Y:S02]  /*4c00*/  PRMT R0, RZ, 0x654, R0 ;  /* 0x00000654ff007816 */ /* 0x000fe40000000000 */
[----:B------:R-:W-:Y:S02]  /*4c10*/  @P0 R2UR UR5, R8 ;  /* 0x00000000080502ca */ /* 0x000fe400000e0000 */
[----:B------:R1:W-:Y:S03]  /*4c20*/  SYNCS.ARRIVE.TRANS64.RED.A1T0 RZ, [R0+URZ], RZ ;  /* 0x000000ff00ff79a7 */ /* 0x0003e600081004ff */
[----:B------:R-:W-:Y:S04]  /*4c30*/  @UP1 UMOV UR26, UR4 ;  /* 0x00000004001a1c82 */ /* 0x000fe80008000000 */
[----:B------:R-:W-:Y:S04]  /*4c40*/  @UP1 UMOV UR14, UR6 ;  /* 0x00000006000e1c82 */ /* 0x000fe80008000000 */
[----:B------:R-:W-:Y:S01]  /*4c50*/  @UP1 UMOV UR13, UR5 ;  /* 0x00000005000d1c82 */ /* 0x000fe20008000000 */
[----:B------:R-:W-:Y:S05]  /*4c60*/  BRA.U !UP0, `(.L_x_79) ;  /* 0x0000000108a47547 */ /* 0x000fea000b800000 */
[----:B------:R-:W-:Y:S02]  /*4c70*/  UIMAD.WIDE.U32 UR8, UR13, UR31, URZ ;  /* 0x0000001f0d0872a5 */ /* 0x000fe4000f8e00ff */
[----:B------:R-:W-:Y:S02]  /*4c80*/  UIMAD.WIDE.U32 UR10, UR14, UR28, URZ ;  /* 0x0000001c0e0a72a5 */ /* 0x000fe4000f8e00ff */
[----:B------:R-:W-:Y:S02]  /*4c90*/  USEL UR4, UR32, UR34, !UP5 ;  /* 0x0000002220047287 */ /* 0x000fe4000e800000 */
[----:B------:R-:W-:Y:S02]  /*4ca0*/  USEL UR7, UR33, UR35, !UP6 ;  /* 0x0000002321077287 */ /* 0x000fe4000f000000 */
[----:B--2---:R-:W-:Y:S02]  /*4cb0*/  UIMAD.WIDE.U32 UR18, UR4, UR16, URZ ;  /* 0x00000010041272a5 */ /* 0x004fe4000f8e00ff */
[----:B------:R-:W-:Y:S01]  /*4cc0*/  UIMAD.WIDE.U32 UR20, UR7, UR16, URZ ;  /* 0x00000010071472a5 */ /* 0x000fe2000f8e00ff */
[----:B------:R-:W-:Y:S02]  /*4cd0*/  UMOV UR5, UR9 ;  /* 0x0000000900057c82 */ /* 0x000fe40008000000 */
[----:B------:R-:W-:Y:S03]  /*4ce0*/  USHF.R.U32.HI UR6, URZ, UR36, UR5 ;  /* 0x00000024ff067299 */ /* 0x000fe60008011605 */
[----:B------:R-:W-:Y:S01]  /*4cf0*/  UMOV UR5, UR11 ;  /* 0x0000000b00057c82 */ /* 0x000fe20008000000 */
[----:B------:R-:W-:Y:S02]  /*4d00*/  USEL UR6, UR13, UR6, !UP5 ;  /* 0x000000060d067287 */ /* 0x000fe4000e800000 */
[----:B------:R-:W-:Y:S02]  /*4d10*/  USHF.R.U32.HI UR8, URZ, UR29, UR5 ;  /* 0x0000001dff087299 */ /* 0x000fe40008011605 */
[----:B------:R-:W-:Y:S01]  /*4d20*/  UIMAD.WIDE.U32 UR10, UR6, UR16, URZ ;  /* 0x00000010060a72a5 */ /* 0x000fe2000f8e00ff */
[----:B------:R-:W-:Y:S02]  /*4d30*/  UMOV UR5, UR19 ;  /* 0x0000001300057c82 */ /* 0x000fe40008000000 */
[----:B------:R-:W-:Y:S03]  /*4d40*/  @UP4 USHF.R.U32.HI UR4, URZ, UR17, UR5 ;  /* 0x00000011ff044299 */ /* 0x000fe60008011605 */
[----:B------:R-:W-:Y:S01]  /*4d50*/  UMOV UR5, UR21 ;  /* 0x0000001500057c82 */ /* 0x000fe20008000000 */
[----:B------:R-:W-:Y:S02]  /*4d60*/  UIMAD UR4, UR39, UR4, URZ ;  /* 0x00000004270472a4 */ /* 0x000fe4000f8e02ff */
[----:B------:R-:W-:Y:S02]  /*4d70*/  @UP4 USHF.R.U32.HI UR7, URZ, UR17, UR5 ;  /* 0x00000011ff074299 */ /* 0x000fe40008011605 */
[----:B------:R-:W-:Y:S02]  /*4d80*/  USEL UR5, UR14, UR8, !UP6 ;  /* 0x000000080e057287 */ /* 0x000fe4000f000000 */
[----:B------:R-:W-:Y:S02]  /*4d90*/  UIMAD UR8, UR39, UR7, URZ ;  /* 0x00000007270872a4 */ /* 0x000fe4000f8e02ff */
[----:B------:R-:W-:Y:S03]  /*4da0*/  UISETP.GE.AND UP0, UPT, UR6, UR4, UPT ;  /* 0x000000040600728c */ /* 0x000fe6000bf06270 */
[----:B------:R-:W-:Y:S01]  /*4db0*/  UMOV UR4, UR11 ;  /* 0x0000000b00047c82 */ /* 0x000fe20008000000 */
[----:B------:R-:W-:Y:S02]  /*4dc0*/  UISETP.GE.OR UP0, UPT, UR5, UR8, UP0 ;  /* 0x000000080500728c */ /* 0x000fe40008706670 */
[----:B------:R-:W-:Y:S02]  /*4dd0*/  USHF.R.U32.HI UR4, URZ, UR17, UR4 ;  /* 0x00000011ff047299 */ /* 0x000fe40008011604 */
[----:B------:R-:W-:Y:S02]  /*4de0*/  UIMAD.WIDE.U32 UR8, UR5, UR16, URZ ;  /* 0x00000010050872a5 */ /* 0x000fe4000f8e00ff */
[----:B------:R-:W-:Y:S04]  /*4df0*/  USEL UR10, UR6, UR4, !UP4 ;  /* 0x00000004060a7287 */ /* 0x000fe8000e000000 */
[----:B------:R-:W-:Y:S01]  /*4e00*/  UIADD3 UR11, UPT, UPT, -UR10, URZ, URZ ;  /* 0x000000ff0a0b7290 */ /* 0x000fe2000fffe1ff */
[----:B------:R-:W-:Y:S02]  /*4e10*/  @!UP0 UMOV UR4, UR9 ;  /* 0x0000000900048c82 */ /* 0x000fe40008000000 */
[----:B------:R-:W-:Y:S02]  /*4e20*/  @!UP0 USHF.R.U32.HI UR4, URZ, UR17, UR4 ;  /* 0x00000011ff048299 */ /* 0x000fe40008011604 */
[----:B------:R-:W-:Y:S02]  /*4e30*/  UIMAD UR8, UR39, UR11, UR6 ;  /* 0x0000000b270872a4 */ /* 0x000fe4000f8e0206 */
[----:B------:R-:W-:Y:S04]  /*4e40*/  @!UP0 USEL UR4, UR5, UR4, !UP4 ;  /* 0x0000000405048287 */ /* 0x000fe8000e000000 */
[----:B------:R-:W-:Y:S02]  /*4e50*/  @!UP0 UIMAD UR8, UR7, UR8, UR4 ;  /* 0x00000008070882a4 */ /* 0x000fe4000f8e0204 */
[----:B------:R-:W-:Y:S02]  /*4e60*/  @!UP0 UIADD3 UR9, UPT, UPT, UR10, -UR4, URZ ;  /* 0x800000040a098290 */ /* 0x000fe4000fffe0ff */
[----:B------:R-:W-:Y:S02]  /*4e70*/  UIADD3 UR4, UPT, UPT, -UR5, URZ, URZ ;  /* 0x000000ff05047290 */ /* 0x000fe4000fffe1ff */
[----:B------:R-:W-:Y:S02]  /*4e80*/  UIADD3 UR7, UPT, UPT, -UR6, URZ, URZ ;  /* 0x000000ff06077290 */ /* 0x000fe4000fffe1ff */
[----:B------:R-:W-:Y:S02]  /*4e90*/  @!UP0 UIMAD UR6, UR9, UR39, UR5 ;  /* 0x00000027090682a4 */ /* 0x000fe4000f8e0205 */
[----:B------:R-:W-:Y:S02]  /*4ea0*/  UIMAD UR14, UR15, UR4, UR14 ;  /* 0x000000040f0e72a4 */ /* 0x000fe4000f8e020e */
[----:B------:R-:W-:Y:S01]  /*4eb0*/  UIMAD UR13, UR30, UR7, UR13 ;  /* 0x000000071e0d72a4 */ /* 0x000fe2000f8e020d */
[----:B------:R-:W-:Y:S02]  /*4ec0*/  @!UP0 UMOV UR5, UR8 ;  /* 0x0000000800058c82 */ /* 0x000fe40008000000 */
[----:B------:R-:W-:Y:S02]  /*4ed0*/  UIMAD UR14, UR5, UR15, UR14 ;  /* 0x0000000f050e72a4 */ /* 0x000fe4000f8e020e */
[----:B------:R-:W-:Y:S11]  /*4ee0*/  UIMAD UR13, UR6, UR30, UR13 ;  /* 0x0000001e060d72a4 */ /* 0x000ff6000f8e020d */
[----:B------:R-:W-:Y:S01]  /*4ef0*/  @!UPT UIADD3 URZ, UPT, UPT, URZ, URZ, URZ ;  /* 0x000000fffffff290 */ /* 0x000fe2000fffe0ff */
.L_x_79:
[----:B------:R-:W3:Y:S01]  /*4f00*/  @!UP2 LDCU.128 UR20, c[0x0][0xb10] ;  /* 0x00016200ff14a7ac */ /* 0x000ee20008000c00 */
[C---:B------:R-:W-:Y:S02]  /*4f10*/  ISETP.NE.U32.AND P1, PT, R4.reuse, RZ, PT ;  /* 0x000000ff0400720c */ /* 0x040fe40003f25070 */
[----:B------:R-:W-:Y:S02]  /*4f20*/  ISETP.NE.U32.AND P0, PT, R4, RZ, PT ;  /* 0x000000ff0400720c */ /* 0x000fe40003f05070 */
[C---:B------:R-:W-:Y:S02]  /*4f30*/  ISETP.NE.AND.EX P1, PT, R5.reuse, RZ, PT, P1 ;  /* 0x000000ff0500720c */ /* 0x040fe40003f25310 */
[----:B------:R-:W-:Y:S01]  /*4f40*/  ISETP.NE.AND.EX P0, PT, R5, RZ, PT, P0 ;  /* 0x000000ff0500720c */ /* 0x000fe20003f05300 */
[----:B------:R-:W4:Y:S01]  /*4f50*/  @!UP2 LDCU UR5, c[0x0][0xb0c] ;  /* 0x00016180ff05a7ac */ /* 0x000f220008000800 */
[----:B------:R-:W-:Y:S02]  /*4f60*/  USHF.L.U32 UR11, UR25, 0x6, URZ ;  /* 0x00000006190b7899 */ /* 0x000fe400080006ff */
[----:B------:R-:W-:Y:S02]  /*4f70*/  USHF.L.U32 UR10, UR27, 0x6, URZ ;  /* 0x000000061b0a7899 */ /* 0x000fe400080006ff */
[----:B---3--:R-:W-:Y:S07]  /*4f80*/  UIMAD.WIDE.U32 UR6, UR14, UR20, URZ ;  /* 0x000000140e0672a5 */ /* 0x008fee000f8e00ff */
[----:B------:R-:W-:Y:S01]  /*4f90*/  @!UP2 UMOV UR4, UR7 ;  /* 0x000000070004ac82 */ /* 0x000fe20008000000 */
[----:B----4-:R-:W-:Y:S02]  /*4fa0*/  @!UP2 UISETP.NE.AND UP0, UPT, UR5, 0x1, UPT ;  /* 0x000000010500a88c */ /* 0x010fe4000bf05270 */
[----:B------:R-:W-:Y:S02]  /*4fb0*/  @!UP2 USHF.R.U32.HI UR4, URZ, UR21, UR4 ;  /* 0x00000015ff04a299 */ /* 0x000fe40008011604 */
[----:B------:R-:W-:Y:S02]  /*4fc0*/  UIMAD.WIDE.U32 UR6, UR13, UR23, URZ ;  /* 0x000000170d0672a5 */ /* 0x000fe4000f8e00ff */
[----:B------:R-:W-:Y:S02]  /*4fd0*/  @!UP2 USEL UR8, UR14, UR4, !UP0 ;  /* 0x000000040e08a287 */ /* 0x000fe4000c000000 */
[----:B------:R-:W-:Y:S03]  /*4fe0*/  @!UP2 UISETP.NE.AND UP0, UPT, UR22, 0x1, UPT ;  /* 0x000000011600a88c */ /* 0x000fe6000bf05270 */
[----:B------:R-:W-:Y:S02]  /*4ff0*/  @!UP2 UMOV UR6, UR7 ;  /* 0x000000070006ac82 */ /* 0x000fe40008000000 */
[----:B------:R-:W3:Y:S02]  /*5000*/  @!UP2 LDCU UR4, c[0x0][0xb20] ;  /* 0x00016400ff04a7ac */ /* 0x000ee40008000800 */
[----:B---3--:R-:W-:Y:S04]  /*5010*/  @!UP2 USHF.R.U32.HI UR6, URZ, UR4, UR6 ;  /* 0x00000004ff06a299 */ /* 0x008fe80008011606 */
[----:B------:R-:W-:Y:S04]  /*5020*/  @!UP2 USEL UR6, UR13, UR6, !UP0 ;  /* 0x000000060d06a287 */ /* 0x000fe8000c000000 */
[----:B------:R-:W-:Y:S02]  /*5030*/  @!UP2 UIADD3 UR4, UPT, UPT, -UR8, UR6, URZ ;  /* 0x000000060804a290 */ /* 0x000fe4000fffe1ff */
[----:B------:R-:W-:Y:S02]  /*5040*/  @!UP2 UIADD3 UR6, UPT, UPT, UR8, -UR6, URZ ;  /* 0x800000060806a290 */ /* 0x000fe4000fffe0ff */
[----:B------:R-:W-:Y:S02]  /*5050*/  @!UP2 UIMAD UR14, UR4, UR5, UR14 ;  /* 0x00000005040ea2a4 */ /* 0x000fe4000f8e020e */
[----:B------:R-:W-:Y:S01]  /*5060*/  @!UP2 UIMAD UR13, UR6, UR22, UR13 ;  /* 0x00000016060da2a4 */ /* 0x000fe2000f8e020d */
[----:B------:R-:W-:Y:S11]  /*5070*/  BRA.U UP3, `(.L_x_80) ;  /* 0x0000000103107547 */ /* 0x000ff6000b800000 */
[----:B------:R-:W-:Y:S04]  /*5080*/  MOV R6, UR38 ;  /* 0x0000002600067c02 */ /* 0x000fe80008000f00 */
[----:B------:R-:W-:Y:S04]  /*5090*/  SHF.L.U32 R6, R6, 0x1f, RZ ;  /* 0x0000001f06067819 */ /* 0x000fe800000006ff */
[----:B------:R-:W3:Y:S02]  /*50a0*/  SYNCS.PHASECHK.TRANS64.TRYWAIT P2, [UR24+0x68], R6 ;  /* 0x00006806ff0075a7 */ /* 0x000ee40008041118 */
[----:B---3--:R-:W-:Y:S05]  /*50b0*/  @!P2 BRA `(.L_x_81) ;  /* 0x000000380000a947 */ /* 0x008fea0003800000 */
.L_x_80:
[----:B------:R-:W-:Y:S05]  /*50c0*/  @!P1 BRA `(.L_x_82) ;  /* 0x0000000000309947 */ /* 0x000fea0003800000 */
[----:B------:R-:W-:Y:S01]  /*50d0*/  ISETP.NE.U32.AND P1, PT, R2, RZ, PT ;  /* 0x000000ff0200720c */ /* 0x000fe20003f25070 */
[----:B------:R-:W3:Y:S01]  /*50e0*/  LDCU.64 UR4, c[0x0][0x358] ;  /* 0x00006b00ff0477ac */ /* 0x000ee20008000a00 */
[----:B------:R-:W-:Y:S02]  /*50f0*/  IMAD.MOV.U32 R53, RZ, RZ, 0x1 ;  /* 0x00000001ff357424 */ /* 0x000fe400078e00ff */
[----:B------:R-:W-:Y:S11]  /*5100*/  ISETP.NE.AND.EX P1, PT, R3, RZ, PT, P1 ;  /* 0x000000ff0300720c */ /* 0x000ff60003f25310 */
[----:B------:R-:W-:Y:S02]  /*5110*/  @!UPT UIADD3 URZ, UPT, UPT, URZ, URZ, URZ ;  /* 0x000000fffffff290 */ /* 0x000fe4000fffe0ff */
[----:B------:R-:W4:Y:S01]  /*5120*/  @P1 LDC.64 R8, c[0x0][0x888] ;  /* 0x00022200ff081b82 */ /* 0x000f220000000a00 */
[----:B-1----:R-:W-:Y:S04]  /*5130*/  @P1 IMAD R0, R4, UR60, RZ ;  /* 0x0000003c04001c24 */ /* 0x002fe8000f8e02ff */
[----:B----4-:R-:W-:Y:S04]  /*5140*/  @P1 IMAD.WIDE R8, R0, 0x4, R8 ;  /* 0x0000000400081825 */ /* 0x010fe800078e0208 */
[----:B------:R-:W-:Y:S01]  /*5150*/  HFMA2 R0, -RZ, RZ, 0, 5.9604644775390625e-08 ;  /* 0x00000001ff007431 */ /* 0x000fe200000001ff */
[----:B---3-5:R3:W5:Y:S04]  /*5160*/  @P1 LDG.E R26, desc[UR4][R8.64] ;  /* 0x00000004081a1981 */ /* 0x028768000c1e1900 */
[----:B------:R-:W-:Y:S01]  /*5170*/  @!P1 PRMT R53, R0, 0x7610, R53 ;  /* 0x0000761000359816 */ /* 0x000fe20000000035 */
[----:B---3--:R-:W4:Y:S06]  /*5180*/  @!P1 LDC R26, c[0x0][0x880] ;  /* 0x00022000ff1a9b82 */ /* 0x008f2c0000000800 */
.L_x_82:
[----:B----45:R-:W-:Y:S01]  /*5190*/  @!P0 FSETP.EQ.AND P1, PT, R26, RZ, PT ;  /* 0x000000ff1a00820b */ /* 0x030fe20003f22000 */
[----:B------:R-:W-:Y:S01]  /*51a0*/  @!UPT UIADD3 URZ, UPT, UPT, URZ, URZ, URZ ;  /* 0x000000fffffff290 */ /* 0x000fe2000fffe0ff */
[----:B------:R-:W-:Y:S11]  /*51b0*/  @!P0 BRA `(.L_x_83) ;  /* 0x0000000000188947 */ /* 0x000ff60003800000 */
[----:B------:R-:W-:Y:S02]  /*51c0*/  LOP3.LUT P0, RZ, R53, 0xff, RZ, 0xc0, !PT ;  /* 0x000000ff35ff7812 */ /* 0x000fe4000780c0ff */
[----:B------:R-:W-:Y:S04]  /*51d0*/  ISETP.NE.U32.AND P1, PT, R2, RZ, PT ;  /* 0x000000ff0200720c */ /* 0x000fe80003f25070 */
[----:B------:R-:W-:Y:S04]  /*51e0*/  ISETP.NE.AND.EX P1, PT, R3, RZ, PT, P1 ;  /* 0x000000ff0300720c */ /* 0x000fe80003f25310 */
[----:B------:R-:W-:Y:S03]  /*51f0*/  PLOP3.LUT P1, PT, P1, PT, PT, 0x8, 0x80 ;  /* 0x000000000080781c */ /* 0x000fe60000f2e170 */
[----:B------:R-:W-:Y:S11]  /*5200*/  @P0 FSETP.EQ.AND P1, PT, R26, RZ, PT ;  /* 0x000000ff1a00020b */ /* 0x000ff60003f22000 */
[----:B------:R-:W-:Y:S02]  /*5210*/  @!UPT UIADD3 URZ, UPT, UPT, URZ, URZ, URZ ;  /* 0x000000fffffff290 */ /* 0x000fe4000fffe0ff */
.L_x_83:
[----:B------:R-:W-:Y:S01]  /*5220*/  ULEA UR4, UR12, UR24, 0x3 ;  /* 0x000000180c047291 */ /* 0x000fe2000f8e18ff */
[----:B------:R-:W-:Y:S02]  /*5230*/  SHF.L.U32 R9, R15, 0x1f, RZ ;  /* 0x0000001f0f097819 */ /* 0x000fe400000006ff */
[----:B------:R-:W-:Y:S04]  /*5240*/  ELECT P0, URZ, PT ;  /* 0x0000000000ff782f */ /* 0x000fe80003800000 */
[----:B------:R-:W-:Y:S02]  /*5250*/  PLOP3.LUT P1, PT, P1, P0, PT, 0xf2, 0x2f ;  /* 0x00000000002f781c */ /* 0x000fe40000f21e72 */
[----:B------:R-:W3:Y:S11]  /*5260*/  SYNCS.PHASECHK.TRANS64.TRYWAIT P2, [UR4+0x48], R9 ;  /* 0x00004809ff0075a7 */ /* 0x000ef60008041104 */
[----:B------:R-:W-:Y:S05]  /*5270*/  @!P1 IADD3 R8, P0, PT, R16, 0x580, RZ ;  /* 0x0000058010089810 */ /* 0x000fea0007f1e0ff */
[----:B-1----:R-:W-:Y:S01]  /*5280*/  @!P1 IMAD.X R6, RZ, RZ, R17, P0 ;  /* 0x000000ffff069224 */ /* 0x002fe200000e0611 */
[----:B---3--:R-:W-:Y:S07]  /*5290*/  @!P2 BRA `(.L_x_84) ;  /* 0x0000003400a0a947 */ /* 0x008fee0003800000 */
.L_x_153:
[----:B------:R-:W-:Y:S01]  /*52a0*/  @!P1 R2UR UR7, R6 ;  /* 0x00000000060792ca */ /* 0x000fe200000e0000 */
[----:B------:R-:W-:Y:S01]  /*52b0*/  UIADD3 UR5, UPT, UPT, UR12, 0x1, URZ ;  /* 0x000000010c057890 */ /* 0x000fe2000fffe0ff */
[----:B------:R-:W-:Y:S01]  /*52c0*/  @!P1 R2UR UR6, R8 ;  /* 0x00000000080692ca */ /* 0x000fe200000e0000 */
[----:B------:R-:W-:Y:S01]  /*52d0*/  UIADD3 UR9, UPT, UPT, UR4, 0x30, URZ ;  /* 0x0000003004097890 */ /* 0x000fe2000fffe0ff */
[----:B------:R-:W-:Y:S01]  /*52e0*/  @!P1 IMAD.MOV.U32 R6, RZ, RZ, 0x2000 ;  /* 0x00002000ff069424 */ /* 0x000fe200078e00ff */
[----:B------:R-:W-:Y:S01]  /*52f0*/  UISETP.NE.AND UP0, UPT, UR5, 0x3, UPT ;  /* 0x000000030500788c */ /* 0x000fe2000bf05270 */
[----:B------:R-:W-:Y:S01]  /*5300*/  VIADD R14, R14, 0x1 ;  /* 0x000000010e0e7836 */ /* 0x000fe20000000000 */
[----:B------:R-:W-:Y:S01]  /*5310*/  UMOV UR22, 0x0 ;  /* 0x0000000000167882 */ /* 0x000fe20000000000 */
[----:B------:R-:W-:Y:S01]  /*5320*/  UMOV UR23, 0x10000000 ;  /* 0x1000000000177882 */ /* 0x000fe20000000000 */
[----:B------:R-:W-:Y:S04]  /*5330*/  UPRMT UR20, UR63, 0x654, UR9 ;  /* 0x000006543f147896 */ /* 0x000fe80008000009 */
[----:B-1----:R-:W-:Y:S01]  /*5340*/  IMAD.U32 R9, RZ, RZ, UR7 ;  /* 0x00000007ff097e24 */ /* 0x002fe2000f8e00ff */
[----:B------:R-:W-:Y:S01]  /*5350*/  USEL UR7, URZ, 0x1, UP0 ;  /* 0x00000001ff077887 */ /* 0x000fe20008000000 */
[----:B------:R-:W-:Y:S01]  /*5360*/  IMAD.U32 R8, RZ, RZ, UR6 ;  /* 0x00000006ff087e24 */ /* 0x000fe2000f8e00ff */
[----:B------:R-:W-:Y:S02]  /*5370*/  USEL UR6, UR5, URZ, UP0 ;  /* 0x000000ff05067287 */ /* 0x000fe40008000000 */
[----:B------:R-:W-:Y:S01]  /*5380*/  VOTEU.ALL UP0, P1 ;  /* 0x0000000000ff7886 */ /* 0x000fe20000800000 */
[----:B------:R-:W-:Y:S02]  /*5390*/  @!P1 R2UR UR19, R9 ;  /* 0x00000000091392ca */ /* 0x000fe400000e0000 */
[----:B------:R-:W-:Y:S02]  /*53a0*/  @!P1 R2UR UR18, R8 ;  /* 0x00000000081292ca */ /* 0x000fe400000e0000 */
[----:B------:R-:W-:Y:S01]  /*53b0*/  @!UP0 ULEA UR5, UR12, UR24, 0xd ;  /* 0x000000180c058291 */ /* 0x000fe2000f8e68ff */
[----:B------:R-:W-:Y:S02]  /*53c0*/  LOP3.LUT R15, R15, UR7, RZ, 0x3c, !PT ;  /* 0x000000070f0f7c12 */ /* 0x000fe4000f8e3cff */
[----:B------:R-:W-:Y:S01]  /*53d0*/  UMOV UR12, UR60 ;  /* 0x0000003c000c7c82 */ /* 0x000fe20008000000 */
[----:B------:R-:W-:Y:S01]  /*53e0*/  @!UP0 UIADD3 UR8, UPT, UPT, UR5, 0x400, URZ ;  /* 0x0000040005088890 */ /* 0x000fe2000fffe0ff */
[----:B------:R-:W-:Y:S01]  /*53f0*/  SHF.L.U32 R0, R15, 0x1f, RZ ;  /* 0x0000001f0f007819 */ /* 0x000fe200000006ff */
[----:B------:R-:W-:Y:S01]  /*5400*/  VOTEU.ALL UP0, P1 ;  /* 0x0000000000ff7886 */ /* 0x000fe20000800000 */
[----:B------:R-:W-:Y:S06]  /*5410*/  ULEA UR5, UR6, UR24, 0x3 ;  /* 0x0000001806057291 */ /* 0x000fec000f8e18ff */
[----:B------:R1:W-:Y:S01]  /*5420*/  @!UP0 UTMALDG.3D [UR8], [UR18], desc[UR22] ;  /* 0x00001608120085b4 */ /* 0x0003e20008011000 */
[----:B------:R1:W-:Y:S01]  /*5430*/  @!P1 SYNCS.ARRIVE.TRANS64.RED.A0TR RZ, [UR4+0x30], R6 ;  /* 0x00003006ffff99a7 */ /* 0x0003e20008300404 */
[----:B------:R-:W-:Y:S01]  /*5440*/  SYNCS.ARRIVE.TRANS64.RED.A1T0 RZ, [UR20], RZ ;  /* 0x000000ffffff79a7 */ /* 0x000fe20008100414 */
[----:B------:R-:W3:Y:S02]  /*5450*/  SYNCS.PHASECHK.TRANS64.TRYWAIT P0, [UR5+0x48], R0 ;  /* 0x00004800ff0075a7 */ /* 0x000ee40008001105 */
[----:B-1-3--:R-:W-:Y:S05]  /*5460*/  @!P0 BRA `(.L_x_85) ;  /* 0x0000003400448947 */ /* 0x00afea0003800000 */
.L_x_155:
[----:B------:R-:W-:Y:S01]  /*5470*/  UIADD3 UR9, UPT, UPT, UR5, 0x30, URZ ;  /* 0x0000003005097890 */ /* 0x000fe2000fffe0ff */
[----:B-1----:R-:W-:Y:S01]  /*5480*/  @!P1 IADD3 R6, P0, PT, R16, 0x580, RZ ;  /* 0x0000058010069810 */ /* 0x002fe20007f1e0ff */
[----:B------:R-:W-:Y:S01]  /*5490*/  UPLOP3.LUT UP3, UPT, UPT, UPT, UPT, 0x80, 0x8 ;  /* 0x000000000008789c */ /* 0x000fe20003f6f070 */
[----:B------:R-:W-:Y:S01]  /*54a0*/  R2UR UR23, R55 ;  /* 0x00000000371772ca */ /* 0x000fe200000e0000 */
[----:B------:R-:W-:Y:S01]  /*54b0*/  UMOV UR20, 0x0 ;  /* 0x0000000000147882 */ /* 0x000fe20000000000 */
[----:B------:R-:W-:Y:S01]  /*54c0*/  @!P1 R2UR UR7, R6 ;  /* 0x00000000060792ca */ /* 0x000fe200000e0000 */
[----:B------:R-:W-:Y:S01]  /*54d0*/  @!P1 IMAD.X R0, RZ, RZ, R17, P0 ;  /* 0x000000ffff009224 */ /* 0x000fe200000e0611 */
[----:B------:R-:W-:Y:S01]  /*54e0*/  UMOV UR21, 0x10000000 ;  /* 0x1000000000157882 */ /* 0x000fe20000000000 */
[----:B------:R-:W-:Y:S01]  /*54f0*/  UMOV UR12, UR60 ;  /* 0x0000003c000c7c82 */ /* 0x000fe20008000000 */
[----:B------:R-:W-:Y:S01]  /*5500*/  VOTEU.ALL UP0, P1 ;  /* 0x0000000000ff7886 */ /* 0x000fe20000800000 */
[----:B------:R-:W-:Y:S01]  /*5510*/  R2UR UR22, R56 ;  /* 0x00000000381672ca */ /* 0x000fe200000e0000 */
[----:B------:R-:W-:Y:S01]  /*5520*/  UMOV UR60, UR26 ;  /* 0x0000001a003c7c82 */ /* 0x000fe20008000000 */
[----:B------:R-:W-:Y:S02]  /*5530*/  @!P1 R2UR UR4, R0 ;  /* 0x00000000000492ca */ /* 0x000fe400000e0000 */
[----:B------:R-:W-:Y:S01]  /*5540*/  @!UP0 UIADD3 UR10, UPT, UPT, UR10, 0x20, URZ ;  /* 0x000000200a0a8890 */ /* 0x000fe2000fffe0ff */
[C---:B------:R-:W-:Y:S01]  /*5550*/  ISETP.NE.AND P0, PT, R14.reuse, 0x2, PT ;  /* 0x000000020e00780c */ /* 0x040fe20003f05270 */
[----:B------:R-:W-:Y:S02]  /*5560*/  UIADD3 UR27, UPT, UPT, UR13, UR23, URZ ;  /* 0x000000170d1b7290 */ /* 0x000fe4000fffe0ff */
[----:B------:R-:W-:Y:S01]  /*5570*/  IMAD.U32 R8, RZ, RZ, UR7 ;  /* 0x00000007ff087e24 */ /* 0x000fe2000f8e00ff */
[----:B------:R-:W-:Y:S02]  /*5580*/  SEL R0, RZ, 0x1, P0 ;  /* 0x00000001ff007807 */ /* 0x000fe40000000000 */
[----:B------:R-:W-:Y:S02]  /*5590*/  SEL R14, R14, RZ, P0 ;  /* 0x000000ff0e0e7207 */ /* 0x000fe40000000000 */
[----:B------:R-:W-:Y:S01]  /*55a0*/  @!P1 R2UR UR18, R8 ;  /* 0x00000000081292ca */ /* 0x000fe200000e0000 */
[----:B------:R-:W-:Y:S01]  /*55b0*/  UIADD3 UR25, UPT, UPT, UR14, UR22, URZ ;  /* 0x000000160e197290 */ /* 0x000fe2000fffe0ff */
[----:B------:R-:W-:Y:S01]  /*55c0*/  IMAD.U32 R9, RZ, RZ, UR4 ;  /* 0x00000004ff097e24 */ /* 0x000fe2000f8e00ff */
[----:B------:R-:W-:Y:S01]  /*55d0*/  @!UP0 ULEA UR4, UR6, UR24, 0xd ;  /* 0x0000001806048291 */ /* 0x000fe2000f8e68ff */
[----:B------:R-:W-:Y:S03]  /*55e0*/  LOP3.LUT R13, R13, R0, RZ, 0x3c, !PT ;  /* 0x000000000d0d7212 */ /* 0x000fe600078e3cff */
[----:B------:R-:W-:Y:S01]  /*55f0*/  @!P1 R2UR UR19, R9 ;  /* 0x00000000091392ca */ /* 0x000fe200000e0000 */
[----:B------:R-:W-:Y:S01]  /*5600*/  @!UP0 UIADD3 UR8, UPT, UPT, UR4, 0x400, URZ ;  /* 0x0000040004088890 */ /* 0x000fe2000fffe0ff */
[----:B------:R-:W-:Y:S01]  /*5610*/  VOTEU.ALL UP0, P1 ;  /* 0x0000000000ff7886 */ /* 0x000fe20000800000 */
[----:B------:R-:W-:Y:S10]  /*5620*/  UPRMT UR4, UR63, 0x654, UR9 ;  /* 0x000006543f047896 */ /* 0x000ff40008000009 */
[----:B------:R1:W-:Y:S01]  /*5630*/  @!UP0 UTMALDG.3D [UR8], [UR18], desc[UR20] ;  /* 0x00001408120085b4 */ /* 0x0003e20008011000 */
[----:B------:R3:W-:Y:S01]  /*5640*/  @!P1 SYNCS.ARRIVE.TRANS64.RED.A0TR RZ, [UR5+0x30], R7 ;  /* 0x00003007ffff99a7 */ /* 0x0007e20008300405 */
[----:B------:R-:W-:Y:S01]  /*5650*/  SYNCS.ARRIVE.TRANS64.RED.A1T0 RZ, [UR4], RZ ;  /* 0x000000ffffff79a7 */ /* 0x000fe20008100404 */
[----:B------:R-:W-:Y:S04]  /*5660*/  UIADD3 UR4, UPT, UPT, UR6, 0x1, URZ ;  /* 0x0000000106047890 */ /* 0x000fe8000fffe0ff */
[----:B------:R-:W-:Y:S04]  /*5670*/  UISETP.NE.AND UP0, UPT, UR4, 0x3, UPT ;  /* 0x000000030400788c */ /* 0x000fe8000bf05270 */
[----:B------:R-:W-:Y:S06]  /*5680*/  USEL UR5, URZ, 0x1, UP0 ;  /* 0x00000001ff057887 */ /* 0x000fec0008000000 */
[----:B------:R-:W-:Y:S01]  /*5690*/  LOP3.LUT R15, R15, UR5, RZ, 0x3c, !PT ;  /* 0x000000050f0f7c12 */ /* 0x000fe2000f8e3cff */
[----:B-1----:R-:W-:Y:S01]  /*56a0*/  USEL UR12, UR4, URZ, UP0 ;  /* 0x000000ff040c7287 */ /* 0x002fe20008000000 */
[----:B------:R-:W-:Y:S11]  /*56b0*/  BRA.U UP1, `(.L_x_86) ;  /* 0xfffffff101f07547 */ /* 0x000ff6000b83ffff */
[----:B------:R-:W-:Y:S01]  /*56c0*/  UIADD3 UR24, UPT, UPT, UR24, 0x48, URZ ;  /* 0x0000004818187890 */ /* 0x000fe2000fffe0ff */
[----:B------:R-:W-:-:S03]  /*56d0*/  SHF.L.U32 R2, R15, 0x1f, RZ ;  /* 0x0000001f0f027819 */ /* 0x000fc600000006ff */
[----:B------:R-:W-:-:S09]  /*56e0*/  ULEA UR4, UR12, UR24, 0x3 ;  /* 0x000000180c047291 */ /* 0x000fd2000f8e18ff */
[----:B------:R-:W1:Y:S02]  /*56f0*/  SYNCS.PHASECHK.TRANS64.TRYWAIT P0, [UR4], R2 ;  /* 0x00000002ff0075a7 */ /* 0x000e640008001104 */
[----:B-1----:R-:W-:Y:S05]  /*5700*/  @!P0 BRA `(.L_x_87) ;  /* 0x0000003000b48947 */ /* 0x002fea0003800000 */
.L_x_157:
        /* <DEDUP_REMOVED lines=9> */
.L_x_159:
        /* <DEDUP_REMOVED lines=8> */
.L_x_89:
[----:B-1----:R1:W4:Y:S02]  /*5820*/  SYNCS.PHASECHK.TRANS64.TRYWAIT P0, [R0+URZ], R2 ;  /* 0x00000002000075a7 */ /* 0x00232400080011ff */
[----:B----4-:R-:W-:Y:S05]  /*5830*/  @!P0 NANOSLEEP.SYNCS 0x989680 ;  /* 0x009896800000895d */ /* 0x010fea0003900000 */
[----:B------:R-:W4:Y:S02]  /*5840*/  @!P0 SYNCS.PHASECHK.TRANS64 P0, [R0+URZ], R2 ;  /* 0x00000002000085a7 */ /* 0x000f2400080010ff */
[----:B--2-4-:R-:W-:Y:S05]  /*5850*/  @P0 EXIT ;  /* 0x000000000000094d */ /* 0x014fea0003800000 */
[----:B------:R-:W-:Y:S05]  /*5860*/  BRA `(.L_x_89) ;  /* 0xfffffffc00ec7947 */ /* 0x000fea000383ffff */
.L_x_77:
[----:B------:R-:W-:-:S06]  /*5870*/  UISETP.GE.AND UP0, UPT, UR22, 0x4, UPT ;  /* 0x000000041600788c */ /* 0x000fcc000bf06270 */
[----:B------:R-:W-:-:S13]  /*5880*/  PLOP3.LUT P0, PT, PT, PT, UP0, 0x80, 0x8 ;  /* 0x000000000008781c */ /* 0x000fda0003f0f008 */
[----:B-1----:R-:W-:Y:S05]  /*5890*/  @!P0 EXIT ;  /* 0x000000000000894d */ /* 0x002fea0003800000 */
[----:B------:R-:W-:Y:S01]  /*58a0*/  BAR.SYNC.DEFER_BLOCKING 0x6, 0xa0 ;  /* 0x0182800000007b1d */ /* 0x000fe20000010000 */
[C---:B------:R-:W-:Y:S01]  /*58b0*/  IMAD.SHL.U32 R4, R64.reuse, 0x20, RZ ;  /* 0x0000002040047824 */ /* 0x040fe200078e00ff */
[C---:B------:R-:W-:Y:S01]  /*58c0*/  R2P PR, R64.reuse, 0x6 ;  /* 0x0000000640007804 */ /* 0x040fe20000000000 */
[C---:B------:R-:W-:Y:S01]  /*58d0*/  IMAD.SHL.U32 R2, R64.reuse, 0x4, RZ ;  /* 0x0000000440027824 */ /* 0x040fe200078e00ff */
[----:B------:R-:W-:Y:S01]  /*58e0*/  CS2R R60, SRZ ;  /* 0x00000000003c7805 */ /* 0x000fe2000001ff00 */
[----:B------:R-:W-:Y:S01]  /*58f0*/  IMAD.U32 R23, R64, 0x10000, RZ ;  /* 0x0001000040177824 */ /* 0x000fe200078e00ff */
[----:B------:R-:W-:Y:S01]  /*5900*/  UMOV UR43, 0x400 ;  /* 0x00000400002b7882 */ /* 0x000fe20000000000 */
[----:B------:R-:W1:Y:S01]  /*5910*/  LDCU.64 UR4, c[0x0][0x890] ;  /* 0x00011200ff0477ac */ /* 0x000e620008000a00 */
[----:B------:R-:W2:Y:S01]  /*5920*/  LDC.64 R50, c[0x0][0x8b0] ;  /* 0x00022c00ff327b82 */ /* 0x000ea20000000a00 */
[----:B------:R-:W-:Y:S01]  /*5930*/  LOP3.LUT R3, R4, 0xe0, RZ, 0xc0, !PT ;  /* 0x000000e004037812 */ /* 0x000fe200078ec0ff */
[----:B------:R-:W-:Y:S01]  /*5940*/  IMAD.SHL.U32 R52, R64, 0x10, RZ ;  /* 0x0000001040347824 */ /* 0x000fe200078e00ff */
[----:B------:R-:W-:Y:S01]  /*5950*/  ULEA UR43, UR63, UR43, 0x18 ;  /* 0x0000002b3f2b7291 */ /* 0x000fe2000f8ec0ff */
[----:B------:R-:W-:Y:S01]  /*5960*/  LOP3.LUT R4, R4, 0x100, RZ, 0xc0, !PT ;  /* 0x0000010004047812 */ /* 0x000fe200078ec0ff */
[----:B------:R-:W-:Y:S01]  /*5970*/  IMAD.MOV.U32 R63, RZ, RZ, 0x8 ;  /* 0x00000008ff3f7424 */ /* 0x000fe200078e00ff */
[----:B------:R-:W-:Y:S01]  /*5980*/  LOP3.LUT R2, R3, 0x1c, R2, 0xf8, !PT ;  /* 0x0000001c03027812 */ /* 0x000fe200078ef802 */
[----:B------:R-:W-:Y:S01]  /*5990*/  IMAD.MOV.U32 R62, RZ, RZ, 0x10 ;  /* 0x00000010ff3e7424 */ /* 0x000fe200078e00ff */
[----:B------:R-:W3:Y:S01]  /*59a0*/  LDC.64 R48, c[0x0][0x8a8] ;  /* 0x00022a00ff307b82 */ /* 0x000ee20000000a00 */
[----:B------:R-:W-:Y:S01]  /*59b0*/  SHF.R.U32.HI R3, RZ, 0x2, R64 ;  /* 0x00000002ff037819 */ /* 0x000fe20000011640 */
[----:B------:R-:W-:Y:S01]  /*59c0*/  IMAD.MOV.U32 R22, RZ, RZ, RZ ;  /* 0x000000ffff167224 */ /* 0x000fe200078e00ff */
[----:B------:R-:W-:Y:S01]  /*59d0*/  LOP3.LUT R23, R23, 0x600000, RZ, 0xc0, !PT ;  /* 0x0060000017177812 */ /* 0x000fe200078ec0ff */
[----:B------:R-:W-:Y:S01]  /*59e0*/  IMAD.MOV.U32 R59, RZ, RZ, RZ ;  /* 0x000000ffff3b7224 */ /* 0x000fe200078e00ff */
[----:B------:R-:W-:Y:S01]  /*59f0*/  LOP3.LUT R52, R4, 0x600, R52, 0xf8, !PT ;  /* 0x0000060004347812 */ /* 0x000fe200078ef834 */
[----:B------:R-:W4:Y:S01]  /*5a00*/  LDCU UR62, c[0x0][0x370] ;  /* 0x00006e00ff3e77ac */ /* 0x000f220008000800 */
[----:B------:R-:W-:Y:S01]  /*5a10*/  LOP3.LUT R2, R2, 0x4, R3, 0x78, !PT ;  /* 0x0000000402027812 */ /* 0x000fe200078e7803 */
[----:B------:R-:W4:Y:S01]  /*5a20*/  LDS R0, [UR43+0x120] ;  /* 0x0001202bff007984 */ /* 0x000f220008000800 */
[----:B-1----:R-:W-:Y:S01]  /*5a30*/  IMAD.U32 R66, RZ, RZ, UR4 ;  /* 0x00000004ff427e24 */ /* 0x002fe2000f8e00ff */
[----:B------:R-:W-:Y:S01]  /*5a40*/  UIADD3 UR4, UPT, UPT, UR43, 0x400, URZ ;  /* 0x000004002b047890 */ /* 0x000fe2000fffe0ff */
[----:B------:R-:W-:Y:S01]  /*5a50*/  LOP3.LUT R52, R52, R2, RZ, 0xfc, !PT ;  /* 0x0000000234347212 */ /* 0x000fe200078efcff */
[----:B------:R-:W-:Y:S01]  /*5a60*/  IMAD.U32 R65, RZ, RZ, UR5 ;  /* 0x00000005ff417e24 */ /* 0x000fe2000f8e00ff */
[----:B------:R-:W-:Y:S01]  /*5a70*/  LOP3.LUT R64, R64, 0x60, RZ, 0xc0, !PT ;  /* 0x0000006040407812 */ /* 0x000fe200078ec0ff */
[----:B------:R-:W1:Y:S01]  /*5a80*/  LDCU UR42, c[0x0][0xb0c] ;  /* 0x00016180ff2a77ac */ /* 0x000e620008000800 */
[----:B------:R-:W-:Y:S01]  /*5a90*/  SEL R63, R63, 0xfffffff8, !P1 ;  /* 0xfffffff83f3f7807 */ /* 0x000fe20004800000 */
[----:B------:R-:W-:Y:S01]  /*5aa0*/  IMAD.U32 R68, RZ, RZ, UR4 ;  /* 0x00000004ff447e24 */ /* 0x000fe2000f8e00ff */
[----:B------:R-:W-:Y:S01]  /*5ab0*/  SEL R62, R62, 0xfffffff0, !P2 ;  /* 0xfffffff03e3e7807 */ /* 0x000fe20005000000 */
[----:B------:R-:W1:Y:S01]  /*5ac0*/  LDCU UR38, c[0x0][0xb30] ;  /* 0x00016600ff2677ac */ /* 0x000e620008000800 */
[----:B------:R-:W1:Y:S01]  /*5ad0*/  LDCU.64 UR54, c[0x0][0x888] ;  /* 0x00011100ff3677ac */ /* 0x000e620008000a00 */
[----:B------:R-:W1:Y:S01]  /*5ae0*/  LDCU.64 UR40, c[0x0][0xb28] ;  /* 0x00016500ff2877ac */ /* 0x000e620008000a00 */
[----:B------:R-:W1:Y:S01]  /*5af0*/  LDCU.128 UR56, c[0x0][0xb10] ;  /* 0x00016200ff3877ac */ /* 0x000e620008000c00 */
[----:B------:R-:W1:Y:S01]  /*5b00*/  LDCU UR61, c[0x0][0x374] ;  /* 0x00006e80ff3d77ac */ /* 0x000e620008000800 */
[----:B------:R-:W-:Y:S01]  /*5b10*/  UMOV UR53, 0x1 ;  /* 0x0000000100357882 */ /* 0x000fe20000000000 */
[----:B------:R-:W-:Y:S01]  /*5b20*/  UMOV UR45, URZ ;  /* 0x000000ff002d7c82 */ /* 0x000fe20008000000 */
[----:B------:R-:W-:Y:S01]  /*5b30*/  UMOV UR52, URZ ;  /* 0x000000ff00347c82 */ /* 0x000fe20008000000 */
[----:B------:R-:W-:Y:S01]  /*5b40*/  UMOV UR47, URZ ;  /* 0x000000ff002f7c82 */ /* 0x000fe20008000000 */
[----:B-1234-:R-:W-:-:S07]  /*5b50*/  IMAD.IADD R23, R0, 0x1, R23 ;  /* 0x0000000100177824 */ /* 0x01efce00078e0217 */
.L_x_120:
[C---:B------:R-:W-:Y:S02]  /*5b60*/  LEA R0, R59.reuse, UR43, 0x3 ;  /* 0x0000002b3b007c11 */ /* 0x040fe4000f8e18ff */
[----:B------:R-:W-:Y:S02]  /*5b70*/  SHF.L.U32 R2, R60, 0x1f, RZ ;  /* 0x0000001f3c027819 */ /* 0x000fe400000006ff */
[----:B------:R-:W-:Y:S02]  /*5b80*/  LEA R4, R59, UR43, 0x4 ;  /* 0x0000002b3b047c11 */ /* 0x000fe4000f8e20ff */
[----:B------:R-:W1:Y:S02]  /*5b90*/  SYNCS.PHASECHK.TRANS64.TRYWAIT P0, [R0+URZ+0x70], R2 ;  /* 0x00007002000075a7 */ /* 0x000e6400080011ff */
[----:B-1----:R-:W-:Y:S05]  /*5ba0*/  @!P0 BRA `(.L_x_90) ;  /* 0x0000002c00bc8947 */ /* 0x002fea0003800000 */
.L_x_160:
[----:B------:R-:W-:Y:S01]  /*5bb0*/  R2UR UR7, R67 ;  /* 0x00000000430772ca */ /* 0x000fe200000e0000 */
[----:B------:R-:W2:Y:S01]  /*5bc0*/  LDS.128 R4, [R4+0x100] ;  /* 0x0001000004047984 */ /* 0x000ea20000000c00 */
[----:B-1----:R-:W-:Y:S01]  /*5bd0*/  VIADD R0, R0, 0x80 ;  /* 0x0000008000007836 */ /* 0x002fe20000000000 */
[----:B------:R-:W-:Y:S04]  /*5be0*/  UISETP.GE.AND UP0, UPT, UR39, 0x1, UPT ;  /* 0x000000012700788c */ /* 0x000fe8000bf06270 */
[----:B------:R-:W-:Y:S01]  /*5bf0*/  PRMT R0, RZ, 0x654, R0 ;  /* 0x00000654ff007816 */ /* 0x000fe20000000000 */
[----:B------:R-:W-:Y:S01]  /*5c00*/  @!PT LDS RZ, [RZ] ;  /* 0x00000000fffff984 */ /* 0x000fe20000000800 */
[----:B------:R-:W-:Y:S01]  /*5c10*/  @!PT LDS RZ, [RZ] ;  /* 0x00000000fffff984 */ /* 0x000fe20000000800 */
[----:B------:R-:W-:Y:S01]  /*5c20*/  @!PT LDS RZ, [RZ] ;  /* 0x00000000fffff984 */ /* 0x000fe20000000800 */
[----:B------:R-:W-:Y:S01]  /*5c30*/  @!PT LDS RZ, [RZ] ;  /* 0x00000000fffff984 */ /* 0x000fe20000000800 */
[----:B------:R1:W-:Y:S06]  /*5c40*/  MEMBAR.ALL.CTA ;  /* 0x0000000000007992 */ /* 0x0003ec0000008000 */
[----:B-1----:R-:W1:Y:S02]  /*5c50*/  FENCE.VIEW.ASYNC.S ;  /* 0x00000000000073c6 */ /* 0x002e640000000000 */
[----:B-1----:R1:W-:Y:S01]  /*5c60*/  SYNCS.ARRIVE.TRANS64.RED.A1T0 RZ, [R0+URZ], RZ ;  /* 0x000000ff00ff79a7 */ /* 0x0023e200081004ff */
[----:B--2---:R-:W-:Y:S11]  /*5c70*/  LOP3.LUT P0, RZ, R6, 0x1, RZ, 0xc0, !PT ;  /* 0x0000000106ff7812 */ /* 0x004ff6000780c0ff */
[----:B------:R-:W-:Y:S02]  /*5c80*/  @!UPT UIADD3 URZ, UPT, UPT, URZ, URZ, URZ ;  /* 0x000000fffffff290 */ /* 0x000fe4000fffe0ff */
[----:B------:R-:W-:Y:S01]  /*5c90*/  VOTEU.ANY UP1, P0 ;  /* 0x0000000000ff7886 */ /* 0x000fe20000020100 */
[----:B------:R-:W-:Y:S01]  /*5ca0*/  PLOP3.LUT P0, PT, PT, PT, UP1, 0x80, 0x8 ;  /* 0x000000000008781c */ /* 0x000fe20003f0f018 */
[----:B------:R-:W-:Y:S06]  /*5cb0*/  UP2UR UR4, UPR, URZ, 0x2 ;  /* 0x00000002ff047883 */ /* 0x000fec0008000000 */
[----:B------:R-:W-:Y:S06]  /*5cc0*/  IMAD.U32 R69, RZ, RZ, UR4 ;  /* 0x00000004ff457e24 */ /* 0x000fec000f8e00ff */
[----:B------:R-:W-:Y:S02]  /*5cd0*/  @P0 SHF.R.U32.HI R2, RZ, 0x10, R5 ;  /* 0x00000010ff020819 */ /* 0x000fe40000011605 */
[----:B------:R-:W-:Y:S02]  /*5ce0*/  @P0 MOV R3, R4 ;  /* 0x0000000400030202 */ /* 0x000fe40000000f00 */
[----:B------:R-:W-:Y:S02]  /*5cf0*/  @P0 R2UR UR4, R2 ;  /* 0x00000000020402ca */ /* 0x000fe400000e0000 */
[----:B------:R-:W-:Y:S02]  /*5d00*/  @P0 LOP3.LUT R4, R5, 0xffff, RZ, 0xc0, !PT ;  /* 0x0000ffff05040812 */ /* 0x000fe400078ec0ff */
[----:B------:R-:W-:Y:S02]  /*5d10*/  @P0 R2UR UR6, R3 ;  /* 0x00000000030602ca */ /* 0x000fe400000e0000 */
[----:B------:R-:W-:Y:S07]  /*5d20*/  @P0 R2UR UR5, R4 ;  /* 0x00000000040502ca */ /* 0x000fee00000e0000 */
[----:B------:R-:W-:Y:S02]  /*5d30*/  @UP1 UMOV UR7, UR4 ;  /* 0x0000000400071c82 */ /* 0x000fe40008000000 */
[----:B------:R-:W-:Y:S02]  /*5d40*/  IMAD.U32 R67, RZ, RZ, UR7 ;  /* 0x00000007ff437e24 */ /* 0x000fe4000f8e00ff */
[----:B------:R-:W-:Y:S02]  /*5d50*/  @UP1 UMOV UR37, UR6 ;  /* 0x0000000600251c82 */ /* 0x000fe40008000000 */
[----:B------:R-:W-:Y:S01]  /*5d60*/  @UP1 UMOV UR36, UR5 ;  /* 0x0000000500241c82 */ /* 0x000fe20008000000 */
[----:B-1----:R-:W-:Y:S05]  /*5d70*/  BRA.U !UP0, `(.L_x_91) ;  /* 0x0000000108cc7547 */ /* 0x002fea000b800000 */
[----:B------:R-:W1:Y:S01]  /*5d80*/  LDCU UR12, c[0x0][0xb20] ;  /* 0x00016400ff0c77ac */ /* 0x000e620008000800 */
[----:B------:R-:W-:Y:S02]  /*5d90*/  UIMAD.WIDE.U32 UR4, UR61, UR59, URZ ;  /* 0x0000003b3d0472a5 */ /* 0x000fe4000f8e00ff */
[----:B------:R-:W-:Y:S02]  /*5da0*/  UIMAD.WIDE.U32 UR6, UR62, UR56, URZ ;  /* 0x000000383e0672a5 */ /* 0x000fe4000f8e00ff */
[----:B------:R-:W-:Y:S02]  /*5db0*/  UISETP.NE.AND UP0, UPT, UR58, 0x1, UPT ;  /* 0x000000013a00788c */ /* 0x000fe4000bf05270 */
[----:B------:R-:W-:Y:S02]  /*5dc0*/  UIMAD.WIDE.U32 UR8, UR36, UR59, URZ ;  /* 0x0000003b240872a5 */ /* 0x000fe4000f8e00ff */
[----:B------:R-:W-:Y:S02]  /*5dd0*/  UIMAD.WIDE.U32 UR10, UR37, UR56, URZ ;  /* 0x00000038250a72a5 */ /* 0x000fe4000f8e00ff */
[----:B------:R-:W-:Y:S02]  /*5de0*/  UISETP.NE.AND UP1, UPT, UR42, 0x1, UPT ;  /* 0x000000012a00788c */ /* 0x000fe4000bf25270 */
[----:B------:R-:W-:Y:S01]  /*5df0*/  UISETP.NE.AND UP2, UPT, UR39, 0x1, UPT ;  /* 0x000000012700788c */ /* 0x000fe2000bf45270 */
[----:B------:R-:W-:Y:S02]  /*5e00*/  UMOV UR4, UR5 ;  /* 0x0000000500047c82 */ /* 0x000fe40008000000 */
[----:B-1----:R-:W-:Y:S03]  /*5e10*/  USHF.R.U32.HI UR5, URZ, UR12, UR4 ;  /* 0x0000000cff057299 */ /* 0x002fe60008011604 */
[----:B------:R-:W-:Y:S02]  /*5e20*/  UMOV UR4, UR7 ;  /* 0x0000000700047c82 */ /* 0x000fe40008000000 */
[----:B------:R-:W-:Y:S02]  /*5e30*/  USHF.R.U32.HI UR7, URZ, UR57, UR4 ;  /* 0x00000039ff077299 */ /* 0x000fe40008011604 */
[----:B------:R-:W-:Y:S02]  /*5e40*/  USEL UR4, UR61, UR5, !UP0 ;  /* 0x000000053d047287 */ /* 0x000fe4000c000000 */
[----:B------:R-:W-:Y:S01]  /*5e50*/  USEL UR7, UR62, UR7, !UP1 ;  /* 0x000000073e077287 */ /* 0x000fe2000c800000 */
[----:B------:R-:W-:Y:S01]  /*5e60*/  UMOV UR5, UR9 ;  /* 0x0000000900057c82 */ /* 0x000fe20008000000 */
[----:B------:R-:W-:Y:S02]  /*5e70*/  UIMAD.WIDE.U32 UR8, UR4, UR40, URZ ;  /* 0x00000028040872a5 */ /* 0x000fe4000f8e00ff */
[----:B------:R-:W-:Y:S03]  /*5e80*/  USHF.R.U32.HI UR6, URZ, UR12, UR5 ;  /* 0x0000000cff067299 */ /* 0x000fe60008011605 */
[----:B------:R-:W-:Y:S01]  /*5e90*/  UMOV UR5, UR11 ;  /* 0x0000000b00057c82 */ /* 0x000fe20008000000 */
[----:B------:R-:W-:Y:S02]  /*5ea0*/  UIMAD.WIDE.U32 UR10, UR7, UR40, URZ ;  /* 0x00000028070a72a5 */ /* 0x000fe4000f8e00ff */
[----:B------:R-:W-:Y:S02]  /*5eb0*/  USHF.R.U32.HI UR12, URZ, UR57, UR5 ;  /* 0x00000039ff0c7299 */ /* 0x000fe40008011605 */
[----:B------:R-:W-:Y:S01]  /*5ec0*/  USEL UR6, UR36, UR6, !UP0 ;  /* 0x0000000624067287 */ /* 0x000fe2000c000000 */
[----:B------:R-:W-:Y:S02]  /*5ed0*/  UMOV UR5, UR9 ;  /* 0x0000000900057c82 */ /* 0x000fe40008000000 */
[----:B------:R-:W-:Y:S01]  /*5ee0*/  UMOV UR10, UR11 ;  /* 0x0000000b000a7c82 */ /* 0x000fe20008000000 */
[----:B------:R-:W-:Y:S02]  /*5ef0*/  @UP2 USHF.R.U32.HI UR4, URZ, UR41, UR5 ;  /* 0x00000029ff042299 */ /* 0x000fe40008011605 */
[----:B------:R-:W-:Y:S02]  /*5f00*/  @UP2 USHF.R.U32.HI UR7, URZ, UR41, UR10 ;  /* 0x00000029ff072299 */ /* 0x000fe4000801160a */
[----:B------:R-:W-:Y:S02]  /*5f10*/  UIMAD UR4, UR39, UR4, URZ ;  /* 0x00000004270472a4 */ /* 0x000fe4000f8e02ff */
[----:B------:R-:W-:Y:S02]  /*5f20*/  UIMAD.WIDE.U32 UR10, UR6, UR40, URZ ;  /* 0x00000028060a72a5 */ /* 0x000fe4000f8e00ff */
[----:B------:R-:W-:Y:S02]  /*5f30*/  USEL UR5, UR37, UR12, !UP1 ;  /* 0x0000000c25057287 */ /* 0x000fe4000c800000 */
[----:B------:R-:W-:Y:S02]  /*5f40*/  UIMAD UR8, UR39, UR7, URZ ;  /* 0x00000007270872a4 */ /* 0x000fe4000f8e02ff */
[----:B------:R-:W-:Y:S03]  /*5f50*/  UISETP.GE.AND UP0, UPT, UR6, UR4, UPT ;  /* 0x000000040600728c */ /* 0x000fe6000bf06270 */
[----:B------:R-:W-:Y:S01]  /*5f60*/  UMOV UR4, UR11 ;  /* 0x0000000b00047c82 */ /* 0x000fe20008000000 */
[----:B------:R-:W-:Y:S02]  /*5f70*/  UISETP.GE.OR UP0, UPT, UR5, UR8, UP0 ;  /* 0x000000080500728c */ /* 0x000fe40008706670 */
[----:B------:R-:W-:Y:S02]  /*5f80*/  USHF.R.U32.HI UR4, URZ, UR41, UR4 ;  /* 0x00000029ff047299 */ /* 0x000fe40008011604 */
[----:B------:R-:W-:Y:S02]  /*5f90*/  UIMAD.WIDE.U32 UR8, UR5, UR40, URZ ;  /* 0x00000028050872a5 */ /* 0x000fe4000f8e00ff */
[----:B------:R-:W-:Y:S02]  /*5fa0*/  USEL UR11, UR6, UR4, !UP2 ;  /* 0x00000004060b7287 */ /* 0x000fe4000d000000 */
[----:B------:R-:W-:Y:S02]  /*5fb0*/  UIADD3 UR8, UPT, UPT, -UR5, URZ, URZ ;  /* 0x000000ff05087290 */ /* 0x000fe4000fffe1ff */
[----:B------:R-:W-:Y:S01]  /*5fc0*/  UIADD3 UR10, UPT, UPT, -UR11, URZ, URZ ;  /* 0x000000ff0b0a7290 */ /* 0x000fe2000fffe1ff */
[----:B------:R-:W-:Y:S01]  /*5fd0*/  @!UP0 UMOV UR4, UR9 ;  /* 0x0000000900048c82 */ /* 0x000fe20008000000 */
[----:B------:R-:W-:Y:S02]  /*5fe0*/  UIADD3 UR9, UPT, UPT, -UR6, URZ, URZ ;  /* 0x000000ff06097290 */ /* 0x000fe4000fffe1ff */
[----:B------:R-:W-:Y:S02]  /*5ff0*/  @!UP0 USHF.R.U32.HI UR4, URZ, UR41, UR4 ;  /* 0x00000029ff048299 */ /* 0x000fe40008011604 */
[----:B------:R-:W-:Y:S02]  /*6000*/  UIMAD UR10, UR39, UR10, UR6 ;  /* 0x0000000a270a72a4 */ /* 0x000fe4000f8e0206 */
[----:B------:R-:W-:Y:S04]  /*6010*/  @!UP0 USEL UR4, UR5, UR4, !UP2 ;  /* 0x0000000405048287 */ /* 0x000fe8000d000000 */
[----:B------:R-:W-:Y:S02]  /*6020*/  @!UP0 UIMAD UR10, UR7, UR10, UR4 ;  /* 0x0000000a070a82a4 */ /* 0x000fe4000f8e0204 */
[----:B------:R-:W-:Y:S02]  /*6030*/  @!UP0 UIADD3 UR11, UPT, UPT, UR11, -UR4, URZ ;  /* 0x800000040b0b8290 */ /* 0x000fe4000fffe0ff */
[----:B------:R-:W-:Y:S02]  /*6040*/  UIMAD UR7, UR42, UR8, UR37 ;  /* 0x000000082a0772a4 */ /* 0x000fe4000f8e0225 */
[----:B------:R-:W-:Y:S02]  /*6050*/  @!UP0 UIMAD UR6, UR11, UR39, UR5 ;  /* 0x000000270b0682a4 */ /* 0x000fe4000f8e0205 */
[----:B------:R-:W-:Y:S01]  /*6060*/  UIMAD UR4, UR58, UR9, UR36 ;  /* 0x000000093a0472a4 */ /* 0x000fe2000f8e0224 */
[----:B------:R-:W-:Y:S02]  /*6070*/  @!UP0 UMOV UR5, UR10 ;  /* 0x0000000a00058c82 */ /* 0x000fe40008000000 */
[----:B------:R-:W-:Y:S02]  /*6080*/  UIMAD UR37, UR5, UR42, UR7 ;  /* 0x0000002a052572a4 */ /* 0x000fe4000f8e0207 */
[----:B------:R-:W-:Y:S11]  /*6090*/  UIMAD UR36, UR6, UR58, UR4 ;  /* 0x0000003a062472a4 */ /* 0x000ff6000f8e0204 */
[----:B------:R-:W-:Y:S01]  /*60a0*/  @!UPT UIADD3 URZ, UPT, UPT, URZ, URZ, URZ ;  /* 0x000000fffffff290 */ /* 0x000fe2000fffe0ff */
.L_x_91:
[----:B------:R-:W-:Y:S01]  /*60b0*/  UISETP.NE.AND UP0, UPT, UR38, 0x1, UPT ;  /* 0x000000012600788c */ /* 0x000fe2000bf05270 */
[----:B------:R-:W-:Y:S01]  /*60c0*/  R2UR UR11, R68 ;  /* 0x00000000440b72ca */ /* 0x000fe200000e0000 */
[----:B------:R-:W-:Y:S01]  /*60d0*/  USHF.L.U32 UR50, UR25, 0x6, URZ ;  /* 0x0000000619327899 */ /* 0x000fe200080006ff */
[----:B------:R-:W-:Y:S01]  /*60e0*/  IADD3 R59, PT, PT, R59, 0x1, RZ ;  /* 0x000000013b3b7810 */ /* 0x000fe20007ffe0ff */
[----:B------:R-:W-:Y:S07]  /*60f0*/  USHF.L.U32 UR49, UR27, 0x6, URZ ;  /* 0x000000061b317899 */ /* 0x000fee00080006ff */
[----:B------:R-:W1:Y:S01]  /*6100*/  @!UP0 LDCU.128 UR12, c[0x0][0xb10] ;  /* 0x00016200ff0c87ac */ /* 0x000e620008000c00 */
[----:B------:R-:W2:Y:S01]  /*6110*/  @!UP0 LDCU UR5, c[0x0][0xb0c] ;  /* 0x00016180ff0587ac */ /* 0x000ea20008000800 */
[----:B------:R-:W3:Y:S01]  /*6120*/  @!UP0 LDCU UR10, c[0x0][0xb20] ;  /* 0x00016400ff0a87ac */ /* 0x000ee20008000800 */
[----:B-1----:R-:W-:Y:S02]  /*6130*/  UIMAD.WIDE.U32 UR8, UR37, UR12, URZ ;  /* 0x0000000c250872a5 */ /* 0x002fe4000f8e00ff */
[----:B------:R-:W-:Y:S02]  /*6140*/  UIMAD.WIDE.U32 UR6, UR36, UR15, URZ ;  /* 0x0000000f240672a5 */ /* 0x000fe4000f8e00ff */
[----:B------:R-:W-:Y:S03]  /*6150*/  @!UP0 UISETP.NE.AND UP1, UPT, UR14, 0x1, UPT ;  /* 0x000000010e00888c */ /* 0x000fe6000bf25270 */
[----:B------:R-:W-:Y:S01]  /*6160*/  @!UP0 UMOV UR4, UR9 ;  /* 0x0000000900048c82 */ /* 0x000fe20008000000 */
[----:B--2---:R-:W-:Y:S02]  /*6170*/  @!UP0 UISETP.NE.AND UP2, UPT, UR5, 0x1, UPT ;  /* 0x000000010500888c */ /* 0x004fe4000bf45270 */
[----:B------:R-:W-:Y:S01]  /*6180*/  @!UP0 USHF.R.U32.HI UR4, URZ, UR13, UR4 ;  /* 0x0000000dff048299 */ /* 0x000fe20008011604 */
[----:B------:R-:W-:Y:S02]  /*6190*/  @!UP0 UMOV UR6, UR7 ;  /* 0x0000000700068c82 */ /* 0x000fe40008000000 */
[----:B---3--:R-:W-:Y:S02]  /*61a0*/  @!UP0 USHF.R.U32.HI UR6, URZ, UR10, UR6 ;  /* 0x0000000aff068299 */ /* 0x008fe40008011606 */
[----:B------:R-:W-:Y:S02]  /*61b0*/  @!UP0 USEL UR7, UR37, UR4, !UP2 ;  /* 0x0000000425078287 */ /* 0x000fe4000d000000 */
[----:B------:R-:W-:Y:S04]  /*61c0*/  @!UP0 USEL UR6, UR36, UR6, !UP1 ;  /* 0x0000000624068287 */ /* 0x000fe8000c800000 */
[----:B------:R-:W-:Y:S02]  /*61d0*/  @!UP0 UIADD3 UR4, UPT, UPT, -UR7, UR6, URZ ;  /* 0x0000000607048290 */ /* 0x000fe4000fffe1ff */
[----:B------:R-:W-:Y:S02]  /*61e0*/  @!UP0 UIADD3 UR6, UPT, UPT, UR7, -UR6, URZ ;  /* 0x8000000607068290 */ /* 0x000fe4000fffe0ff */
[----:B------:R-:W-:Y:S02]  /*61f0*/  @!UP0 UIMAD UR37, UR4, UR5, UR37 ;  /* 0x00000005042582a4 */ /* 0x000fe4000f8e0225 */
[----:B------:R-:W-:Y:S02]  /*6200*/  @!UP0 UIMAD UR36, UR6, UR14, UR36 ;  /* 0x0000000e062482a4 */ /* 0x000fe4000f8e0224 */
[----:B------:R-:W-:Y:S09]  /*6210*/  ULOP3.LUT UP0, URZ, UR11, 0x3f0, URZ, 0xc0, !UPT ;  /* 0x000003f00bff7892 */ /* 0x000ff2000f80c0ff */
[----:B------:R-:W-:Y:S05]  /*6220*/  BRA.U !UP0, `(.L_x_92) ;  /* 0x00000001087c7547 */ /* 0x000fea000b800000 */
[----:B------:R-:W1:Y:S01]  /*6230*/  LDCU.64 UR8, c[0x4][0x80] ;  /* 0x01001000ff0877ac */ /* 0x000e620008000a00 */
[----:B------:R-:W-:Y:S01]  /*6240*/  MOV R2, 0x0 ;  /* 0x0000000000027802 */ /* 0x000fe20000000f00 */
[----:B------:R-:W-:Y:S02]  /*6250*/  HFMA2 R12, -RZ, RZ, 0, 5.9604644775390625e-08 ;  /* 0x00000001ff0c7431 */ /* 0x000fe400000001ff */
[----:B------:R-:W-:Y:S01]  /*6260*/  IMAD.MOV.U32 R8, RZ, RZ, 0x70 ;  /* 0x00000070ff087424 */ /* 0x000fe200078e00ff */
[----:B------:R2:W3:Y:S01]  /*6270*/  LDC.64 R14, c[0x4][R2] ;  /* 0x01000000020e7b82 */ /* 0x0004e20000000a00 */
[----:B------:R-:W4:Y:S01]  /*6280*/  LDCU.64 UR6, c[0x4][0x88] ;  /* 0x01001100ff0677ac */ /* 0x000f220008000a00 */
[----:B------:R-:W-:Y:S01]  /*6290*/  IMAD.MOV.U32 R13, RZ, RZ, RZ ;  /* 0x000000ffff0d7224 */ /* 0x000fe200078e00ff */
[----:B------:R-:W2:Y:S01]  /*62a0*/  LDCU.64 UR4, c[0x4][0x8] ;  /* 0x01000100ff0477ac */ /* 0x000ea20008000a00 */
[----:B-1----:R-:W-:Y:S01]  /*62b0*/  MOV R5, UR9 ;  /* 0x0000000900057c02 */ /* 0x002fe20008000f00 */
[----:B------:R-:W-:Y:S01]  /*62c0*/  IMAD.U32 R4, RZ, RZ, UR8 ;  /* 0x00000008ff047e24 */ /* 0x000fe2000f8e00ff */
[----:B----4-:R-:W-:Y:S01]  /*62d0*/  MOV R7, UR7 ;  /* 0x0000000700077c02 */ /* 0x010fe20008000f00 */
[----:B------:R-:W-:Y:S01]  /*62e0*/  IMAD.U32 R6, RZ, RZ, UR6 ;  /* 0x00000006ff067e24 */ /* 0x000fe2000f8e00ff */
[----:B--2---:R-:W-:Y:S01]  /*62f0*/  MOV R11, UR5 ;  /* 0x00000005000b7c02 */ /* 0x004fe20008000f00 */
[----:B------:R-:W-:Y:S02]  /*6300*/  IMAD.U32 R10, RZ, RZ, UR4 ;  /* 0x00000004ff0a7e24 */ /* 0x000fe4000f8e00ff */
[----:B------:R-:W-:Y:S07]  /*6310*/  LEPC R20, `(.L_x_93) ;  /* 0x000000001014794e */ /* 0x000fee0000000000 */
[----:B---3-5:R-:W-:Y:S05]  /*6320*/  CALL.ABS.NOINC R14 ;  /* 0x000000000e007343 */ /* 0x028fea0003c00000 */
.L_x_93:
[----:B------:R-:W1:Y:S01]  /*6330*/  LDCU.64 UR8, c[0x4][0x80] ;  /* 0x01001000ff0877ac */ /* 0x000e620008000a00 */
[----:B------:R-:W2:Y:S01]  /*6340*/  LDC.64 R2, c[0x4][R2] ;  /* 0x0100000002027b82 */ /* 0x000ea20000000a00 */
[----:B------:R-:W-:Y:S02]  /*6350*/  HFMA2 R12, -RZ, RZ, 0, 5.9604644775390625e-08 ;  /* 0x00000001ff0c7431 */ /* 0x000fe400000001ff */
[----:B------:R-:W-:Y:S02]  /*6360*/  IMAD.MOV.U32 R8, RZ, RZ, 0x70 ;  /* 0x00000070ff087424 */ /* 0x000fe400078e00ff */
[----:B------:R-:W-:Y:S01]  /*6370*/  IMAD.MOV.U32 R13, RZ, RZ, RZ ;  /* 0x000000ffff0d7224 */ /* 0x000fe200078e00ff */
[----:B------:R-:W3:Y:S01]  /*6380*/  LDCU.64 UR6, c[0x4][0x88] ;  /* 0x01001100ff0677ac */ /* 0x000ee20008000a00 */
[----:B------:R-:W4:Y:S01]  /*6390*/  LDCU.64 UR4, c[0x4][0x8] ;  /* 0x01000100ff0477ac */ /* 0x000f220008000a00 */
[----:B-1----:R-:W-:Y:S02]  /*63a0*/  MOV R4, UR8 ;  /* 0x0000000800047c02 */ /* 0x002fe40008000f00 */
[----:B------:R-:W-:Y:S02]  /*63b0*/  MOV R5, UR9 ;  /* 0x0000000900057c02 */ /* 0x000fe40008000f00 */
[----:B---3--:R-:W-:Y:S01]  /*63c0*/  MOV R7, UR7 ;  /* 0x0000000700077c02 */ /* 0x008fe20008000f00 */
[----:B------:R-:W-:Y:S01]  /*63d0*/  IMAD.U32 R6, RZ, RZ, UR6 ;  /* 0x00000006ff067e24 */ /* 0x000fe2000f8e00ff */
[----:B----4-:R-:W-:Y:S01]  /*63e0*/  MOV R11, UR5 ;  /* 0x00000005000b7c02 */ /* 0x010fe20008000f00 */
[----:B------:R-:W-:Y:S02]  /*63f0*/  IMAD.U32 R10, RZ, RZ, UR4 ;  /* 0x00000004ff0a7e24 */ /* 0x000fe4000f8e00ff */
[----:B------:R-:W-:Y:S07]  /*6400*/  LEPC R20, `(.L_x_92) ;  /* 0x000000001014794e */ /* 0x000fee0000000000 */
[----:B--2---:R-:W-:Y:S05]  /*6410*/  CALL.ABS.NOINC R2 ;  /* 0x0000000002007343 */ /* 0x004fea0003c00000 */
.L_x_92:
[----:B------:R-:W-:Y:S02]  /*6420*/  R2UR UR6, R57 ;  /* 0x00000000390672ca */ /* 0x000fe400000e0000 */
[----:B------:R-:W-:Y:S02]  /*6430*/  R2UR UR5, R66 ;  /* 0x00000000420572ca */ /* 0x000fe400000e0000 */
[----:B------:R-:W-:Y:S02]  /*6440*/  R2UR UR4, R65 ;  /* 0x00000000410472ca */ /* 0x000fe400000e0000 */
[----:B------:R-:W-:Y:S02]  /*6450*/  ISETP.NE.U32.AND P4, PT, R50, RZ, PT ;  /* 0x000000ff3200720c */ /* 0x000fe40003f85070 */
[----:B------:R-:W-:Y:S02]  /*6460*/  ISETP.NE.U32.AND P2, PT, RZ, UR54, PT ;  /* 0x00000036ff007c0c */ /* 0x000fe4000bf45070 */
[----:B------:R-:W-:Y:S02]  /*6470*/  ISETP.NE.AND.EX P4, PT, R51, RZ, PT, P4 ;  /* 0x000000ff3300720c */ /* 0x000fe40003f85340 */
[----:B------:R-:W-:Y:S01]  /*6480*/  ISETP.NE.AND.EX P2, PT, RZ, UR55, PT, P2 ;  /* 0x00000037ff007c0c */ /* 0x000fe2000bf45320 */
[----:B------:R-:W-:Y:S02]  /*6490*/  UISETP.NE.AND UP2, UPT, UR6, URZ, UPT ;  /* 0x000000ff0600728c */ /* 0x000fe4000bf45270 */
[----:B------:R-:W-:Y:S04]  /*64a0*/  UISETP.NE.U32.AND UP0, UPT, UR5, URZ, UPT ;  /* 0x000000ff0500728c */ /* 0x000fe8000bf05070 */
[----:B------:R-:W-:Y:S01]  /*64b0*/  UISETP.NE.AND.EX UP1, UPT, UR4, URZ, UPT, UP0 ;  /* 0x000000ff0400728c */ /* 0x000fe2000bf25300 */
[----:B------:R-:W-:Y:S01]  /*64c0*/  PLOP3.LUT P1, PT, PT, PT, UP2, 0x80, 0x8 ;  /* 0x000000000008781c */ /* 0x000fe20003f2f028 */
[----:B------:R-:W-:Y:S03]  /*64d0*/  UPLOP3.LUT UP0, UPT, UPT, UPT, UPT, 0x40, 0x4 ;  /* 0x000000000004789c */ /* 0x000fe60003f0e870 */
[----:B------:R-:W-:Y:S06]  /*64e0*/  @UP2 UPLOP3.LUT UP0, UPT, UPT, UPT, UP1, 0x80, 0x8 ;  /* 0x000000000008289c */ /* 0x000fec0003f0f010 */
[----:B------:R-:W-:Y:S01]  /*64f0*/  PLOP3.LUT P0, PT, PT, PT, UP0, 0x80, 0x8 ;  /* 0x000000000008781c */ /* 0x000fe20003f0f008 */
[----:B------:R-:W-:Y:S01]  /*6500*/  @!UPT UIADD3 URZ, UPT, UPT, URZ, URZ, URZ ;  /* 0x000000fffffff290 */ /* 0x000fe2000fffe0ff */
[----:B------:R-:W-:Y:S11]  /*6510*/  BRA.U !UP1, `(.L_x_94) ;  /* 0x0000000109407547 */ /* 0x000ff6000b800000 */
[----:B------:R-:W-:Y:S01]  /*6520*/  UISETP.NE.U32.AND UP0, UPT, UR54, URZ, UPT ;  /* 0x000000ff3600728c */ /* 0x000fe2000bf05070 */
[----:B------:R-:W-:Y:S01]  /*6530*/  R2UR UR6, R66 ;  /* 0x00000000420672ca */ /* 0x000fe200000e0000 */
[----:B------:R-:W1:Y:S01]  /*6540*/  LDCU.64 UR8, c[0x0][0x358] ;  /* 0x00006b00ff0877ac */ /* 0x000e620008000a00 */
[----:B------:R-:W-:Y:S02]  /*6550*/  HFMA2 R53, -RZ, RZ, 0, 5.9604644775390625e-08 ;  /* 0x00000001ff357431 */ /* 0x000fe400000001ff */
[----:B------:R-:W-:Y:S01]  /*6560*/  IMAD.MOV.U32 R0, RZ, RZ, 0x1 ;  /* 0x00000001ff007424 */ /* 0x000fe200078e00ff */
[----:B------:R-:W-:Y:S06]  /*6570*/  UISETP.NE.AND.EX UP0, UPT, UR55, URZ, UPT, UP0 ;  /* 0x000000ff3700728c */ /* 0x000fec000bf05300 */
[----:B------:R-:W-:Y:S05]  /*6580*/  PLOP3.LUT P3, PT, PT, PT, UP0, 0x80, 0x8 ;  /* 0x000000000008781c */ /* 0x000fea0003f6f008 */
[----:B------:R-:W2:Y:S01]  /*6590*/  @UP0 LDCU.64 UR4, c[0x0][0x888] ;  /* 0x00011100ff0407ac */ /* 0x000ea20008000a00 */
[----:B------:R-:W-:Y:S07]  /*65a0*/  @UP0 UIMAD UR6, UR60, UR6, URZ ;  /* 0x000000063c0602a4 */ /* 0x000fee000f8e02ff */
[----:B------:R-:W-:Y:S01]  /*65b0*/  @!P3 PRMT R53, R0, 0x7610, R53 ;  /* 0x000076100035b816 */ /* 0x000fe20000000035 */
[----:B--2---:R-:W-:Y:S06]  /*65c0*/  @UP0 UIMAD.WIDE UR4, UR6, 0x4, UR4 ;  /* 0x00000004060408a5 */ /* 0x004fec000f8e0204 */
[----:B-----5:R-:W-:Y:S02]  /*65d0*/  IMAD.U32 R26, RZ, RZ, UR4 ;  /* 0x00000004ff1a7e24 */ /* 0x020fe4000f8e00ff */
[----:B------:R-:W-:Y:S03]  /*65e0*/  IMAD.U32 R27, RZ, RZ, UR5 ;  /* 0x00000005ff1b7e24 */ /* 0x000fe6000f8e00ff */
[----:B------:R-:W2:Y:S02]  /*65f0*/  @!UP0 LDCU UR4, c[0x0][0x880] ;  /* 0x00011000ff0487ac */ /* 0x000ea40008000800 */
[----:B-1----:R1:W5:Y:S02]  /*6600*/  @P3 LDG.E R26, desc[UR8][R26.64] ;  /* 0x000000081a1a3981 */ /* 0x002364000c1e1900 */
[----:B-12---:R-:W-:Y:S02]  /*6610*/  @!P3 MOV R26, UR4 ;  /* 0x00000004001abc02 */ /* 0x006fe40008000f00 */
.L_x_94:
[----:B------:R-:W-:Y:S05]  /*6620*/  @!P4 BRA `(.L_x_95) ;  /* 0x000000000024c947 */ /* 0x000fea0003800000 */
[----:B------:R-:W-:Y:S01]  /*6630*/  ISETP.NE.U32.AND P3, PT, R48, RZ, PT ;  /* 0x000000ff3000720c */ /* 0x000fe20003f65070 */
[----:B------:R-:W1:Y:S03]  /*6640*/  LDCU.64 UR4, c[0x0][0x358] ;  /* 0x00006b00ff0477ac */ /* 0x000e660008000a00 */
[----:B------:R-:W-:Y:S11]  /*6650*/  ISETP.NE.AND.EX P3, PT, R49, RZ, PT, P3 ;  /* 0x000000ff3100720c */ /* 0x000ff60003f65330 */
[----:B------:R-:W-:Y:S02]  /*6660*/  @!UPT UIADD3 URZ, UPT, UPT, URZ, URZ, URZ ;  /* 0x000000fffffff290 */ /* 0x000fe4000fffe0ff */
[----:B------:R-:W2:Y:S01]  /*6670*/  @P3 LDC.64 R2, c[0x0][0x8a8] ;  /* 0x00022a00ff023b82 */ /* 0x000ea20000000a00 */
[----:B------:R-:W-:Y:S04]  /*6680*/  @P3 IMAD R0, R50, UR60, RZ ;  /* 0x0000003c32003c24 */ /* 0x000fe8000f8e02ff */
[----:B--2---:R-:W-:Y:S05]  /*6690*/  @P3 IMAD.WIDE R2, R0, 0x4, R2 ;  /* 0x0000000400023825 */ /* 0x004fea00078e0202 */
[----:B-1---5:R1:W5:Y:S02]  /*66a0*/  @P3 LDG.E R24, desc[UR4][R2.64] ;  /* 0x0000000402183981 */ /* 0x022364000c1e1900 */
[----:B-1----:R-:W2:Y:S02]  /*66b0*/  @!P3 LDC R24, c[0x0][0x8a0] ;  /* 0x00022800ff18bb82 */ /* 0x002ea40000000800 */
.L_x_95:
[----:B-----5:R-:W-:Y:S01]  /*66c0*/  FSETP.NEU.AND P3, PT, R26, RZ, PT ;  /* 0x000000ff1a00720b */ /* 0x020fe20003f6d000 */
[----:B------:R-:W-:Y:S01]  /*66d0*/  IMAD.U32 R2, RZ, RZ, UR45 ;  /* 0x0000002dff027e24 */ /* 0x000fe2000f8e00ff */
[----:B------:R-:W-:Y:S01]  /*66e0*/  SEL R5, RZ, 0xffffffff, P2 ;  /* 0xffffffffff057807 */ /* 0x000fe20001000000 */
[----:B------:R-:W-:Y:S01]  /*66f0*/  ULOP3.LUT UR4, UR53, 0x1, URZ, 0x3c, !UPT ;  /* 0x0000000135047892 */ /* 0x000fe2000f8e3cff */
[----:B------:R-:W-:Y:S01]  /*6700*/  @P1 LOP3.LUT P2, RZ, R53, 0xff, RZ, 0xc0, !PT ;  /* 0x000000ff35ff1812 */ /* 0x000fe2000784c0ff */
[----:B------:R-:W-:Y:S01]  /*6710*/  BSSY B1, `(.L_x_96) ;  /* 0x000004b000017945 */ /* 0x000fe20003800000 */
[----:B------:R-:W-:Y:S01]  /*6720*/  @P1 SEL R0, RZ, 0xffffffff, P3 ;  /* 0xffffffffff001807 */ /* 0x000fe20001800000 */
[----:B------:R-:W-:Y:S01]  /*6730*/  IMAD.MOV.U32 R76, RZ, RZ, 0x1 ;  /* 0x00000001ff4c7424 */ /* 0x000fe200078e00ff */
[----:B------:R-:W-:Y:S01]  /*6740*/  LEA R2, R2, UR43, 0x3 ;  /* 0x0000002b02027c11 */ /* 0x000fe2000f8e18ff */
[----:B------:R-:W-:Y:S01]  /*6750*/  IMAD.U32 R74, RZ, RZ, UR4 ;  /* 0x00000004ff4a7e24 */ /* 0x000fe2000f8e00ff */
[----:B------:R-:W-:Y:S01]  /*6760*/  @P0 SEL R0, R5, R0, !P2 ;  /* 0x0000000005000207 */ /* 0x000fe20005000000 */
[----:B------:R-:W-:Y:S01]  /*6770*/  IMAD.U32 R75, RZ, RZ, UR45 ;  /* 0x0000002dff4b7e24 */ /* 0x000fe2000f8e00ff */
[----:B------:R-:W-:Y:S02]  /*6780*/  LEA R71, R22, UR43, 0x3 ;  /* 0x0000002b16477c11 */ /* 0x000fe4000f8e18ff */
[----:B------:R-:W-:Y:S02]  /*6790*/  CS2R R38, SRZ ;  /* 0x0000000000267805 */ /* 0x000fe4000001ff00 */
[----:B------:R-:W-:Y:S02]  /*67a0*/  @P1 LOP3.LUT R0, R0, 0x1, RZ, 0xc0, !PT ;  /* 0x0000000100001812 */ /* 0x000fe400078ec0ff */
[----:B------:R-:W-:Y:S02]  /*67b0*/  CS2R R36, SRZ ;  /* 0x0000000000247805 */ /* 0x000fe4000001ff00 */
[----:B------:R-:W-:Y:S02]  /*67c0*/  SHF.L.U32 R3, R61, 0x1f, RZ ;  /* 0x0000001f3d037819 */ /* 0x000fe400000006ff */
[----:B------:R-:W-:Y:S02]  /*67d0*/  CS2R R34, SRZ ;  /* 0x0000000000227805 */ /* 0x000fe4000001ff00 */
[----:B------:R-:W-:Y:S02]  /*67e0*/  ISETP.NE.U32.OR P5, PT, R0, 0x1, !P1 ;  /* 0x000000010000780c */ /* 0x000fe40004fa5470 */
[----:B------:R-:W-:Y:S02]  /*67f0*/  CS2R R32, SRZ ;  /* 0x0000000000207805 */ /* 0x000fe4000001ff00 */
[----:B------:R-:W-:Y:S02]  /*6800*/  PLOP3.LUT P2, PT, PT, PT, UP1, 0x80, 0x8 ;  /* 0x000000000008781c */ /* 0x000fe40003f4f018 */
[----:B------:R-:W-:Y:S02]  /*6810*/  CS2R R42, SRZ ;  /* 0x00000000002a7805 */ /* 0x000fe4000001ff00 */
[----:B------:R-:W-:Y:S02]  /*6820*/  LEA.HI R25, R22, R22, RZ, 0x1 ;  /* 0x0000001616197211 */ /* 0x000fe400078f08ff */
[----:B------:R-:W-:Y:S02]  /*6830*/  CS2R R40, SRZ ;  /* 0x0000000000287805 */ /* 0x000fe4000001ff00 */
[----:B------:R-:W-:Y:S02]  /*6840*/  LOP3.LUT P4, R58, R53, 0xff, RZ, 0xc0, !PT ;  /* 0x000000ff353a7812 */ /* 0x000fe4000788c0ff */
[----:B------:R-:W-:Y:S02]  /*6850*/  CS2R R46, SRZ ;  /* 0x00000000002e7805 */ /* 0x000fe4000001ff00 */
[----:B------:R-:W-:Y:S02]  /*6860*/  SEL R4, RZ, 0xffffffff, P3 ;  /* 0xffffffffff047807 */ /* 0x000fe40001800000 */
[----:B------:R-:W-:Y:S02]  /*6870*/  CS2R R44, SRZ ;  /* 0x00000000002c7805 */ /* 0x000fe4000001ff00 */
[----:B------:R-:W-:Y:S02]  /*6880*/  P2R R70, PR, RZ, 0x20 ;  /* 0x00000020ff467803 */ /* 0x000fe40000000000 */
[----:B------:R-:W-:Y:S02]  /*6890*/  @P5 SHF.L.U32 R0, R74, 0x1f, RZ ;  /* 0x0000001f4a005819 */ /* 0x000fe400000006ff */
[----:B------:R-:W-:Y:S02]  /*68a0*/  @P2 SEL R4, R5, R4, !P4 ;  /* 0x0000000405042207 */ /* 0x000fe40006000000 */
[----:B------:R1:W3:Y:S02]  /*68b0*/  @P5 SYNCS.PHASECHK.TRANS64.TRYWAIT P1, [R2+URZ+0x30], R0 ;  /* 0x00003000020055a7 */ /* 0x0002e400080211ff */
[----:B------:R-:W-:Y:S04]  /*68c0*/  LOP3.LUT R4, R4, 0x1, RZ, 0xc0, !PT ;  /* 0x0000000104047812 */ /* 0x000fe800078ec0ff */
[----:B------:R-:W-:Y:S04]  /*68d0*/  ISETP.NE.U32.AND P2, PT, R4, 0x1, PT ;  /* 0x000000010400780c */ /* 0x000fe80003f45070 */
[----:B------:R-:W-:Y:S01]  /*68e0*/  P2R R77, PR, RZ, 0x4 ;  /* 0x00000004ff4d7803 */ /* 0x000fe20000000000 */
[----:B------:R4:W2:Y:S01]  /*68f0*/  SYNCS.PHASECHK.TRANS64.TRYWAIT P0, [R71+URZ+0x90], R3 ;  /* 0x00009003470075a7 */ /* 0x0008a200080011ff */
[C---:B-1----:R-:W-:Y:S01]  /*6900*/  IMAD.SHL.U32 R0, R25.reuse, 0x20, RZ ;  /* 0x0000002019007824 */ /* 0x042fe200078e00ff */
[----:B------:R-:W-:Y:S04]  /*6910*/  LOP3.LUT R25, R25, 0xffe, RZ, 0xc0, !PT ;  /* 0x00000ffe19197812 */ /* 0x000fe800078ec0ff */
[----:B------:R-:W-:Y:S01]  /*6920*/  LOP3.LUT R0, R0, 0xffffffc0, RZ, 0xc0, !PT ;  /* 0xffffffc000007812 */ /* 0x000fe200078ec0ff */
[----:B------:R-:W-:Y:S04]  /*6930*/  IMAD.IADD R25, R22, 0x1, -R25 ;  /* 0x0000000116197824 */ /* 0x000fe800078e0a19 */
[----:B------:R-:W-:Y:S04]  /*6940*/  IMAD.IADD R0, R23, 0x1, R0 ;  /* 0x0000000117007824 */ /* 0x000fe800078e0200 */
[----:B------:R-:W-:Y:S01]  /*6950*/  IMAD R25, R25, 0x100000, R0 ;  /* 0x0010000019197824 */ /* 0x000fe200078e0200 */
[----:B---3--:R-:W-:Y:S01]  /*6960*/  @P5 SEL R76, RZ, 0x1, !P1 ;  /* 0x00000001ff4c5807 */ /* 0x008fe20004800000 */
[----:B----4-:R-:W-:Y:S06]  /*6970*/  @!P5 BRA `(.L_x_97) ;  /* 0x000000000090d947 */ /* 0x010fec0003800000 */
[----:B------:R-:W-:Y:S01]  /*6980*/  HFMA2 R43, -RZ, RZ, 0, 0 ;  /* 0x00000000ff2b7431 */ /* 0x000fe200000001ff */
[----:B------:R-:W-:Y:S01]  /*6990*/  ISETP.NE.AND P1, PT, R76, RZ, PT ;  /* 0x000000ff4c00720c */ /* 0x000fe20003f25270 */
[----:B------:R-:W-:Y:S01]  /*69a0*/  IMAD.U32 R5, RZ, RZ, UR45 ;  /* 0x0000002dff057e24 */ /* 0x000fe2000f8e00ff */
[----:B------:R-:W-:Y:S11]  /*69b0*/  BSSY B0, `(.L_x_98) ;  /* 0x0000005000007945 */ /* 0x000ff60003800000 */
[----:B------:R-:W-:Y:S05]  /*69c0*/  @P1 BRA `(.L_x_99) ;  /* 0x00000000000c1947 */ /* 0x000fea0003800000 */
[----:B------:R-:W-:Y:S04]  /*69d0*/  SHF.L.U32 R0, R74, 0x1f, RZ ;  /* 0x0000001f4a007819 */ /* 0x000fe800000006ff */
[----:B------:R-:W1:Y:S02]  /*69e0*/  SYNCS.PHASECHK.TRANS64.TRYWAIT P1, [R2+URZ+0x30], R0 ;  /* 0x00003000020075a7 */ /* 0x000e6400080211ff */
[----:B-1----:R-:W-:Y:S05]  /*69f0*/  @!P1 BRA `(.L_x_100) ;  /* 0x00000020003c9947 */ /* 0x002fea0003800000 */
.L_x_99:
[----:B------:R-:W-:Y:S05]  /*6a00*/  BSYNC B0 ;  /* 0x0000000000007941 */ /* 0x000fea0003800000 */
.L_x_98:
[----:B------:R-:W-:Y:S01]  /*6a10*/  ISETP.NE.AND P1, PT, R77, RZ, PT ;  /* 0x000000ff4d00720c */ /* 0x000fe20003f25270 */
[----:B------:R-:W-:Y:S01]  /*6a20*/  IMAD.MOV.U32 R42, RZ, RZ, RZ ;  /* 0x000000ffff2a7224 */ /* 0x000fe200078e00ff */
[----:B------:R-:W-:Y:S02]  /*6a30*/  CS2R R40, SRZ ;  /* 0x0000000000287805 */ /* 0x000fe4000001ff00 */
[----:B------:R-:W-:Y:S02]  /*6a40*/  CS2R R46, SRZ ;  /* 0x00000000002e7805 */ /* 0x000fe4000001ff00 */
[----:B------:R-:W-:Y:S02]  /*6a50*/  CS2R R44, SRZ ;  /* 0x00000000002c7805 */ /* 0x000fe4000001ff00 */
[----:B------:R-:W-:Y:S02]  /*6a60*/  CS2R R34, SRZ ;  /* 0x0000000000227805 */ /* 0x000fe4000001ff00 */
[----:B------:R-:W-:Y:S02]  /*6a70*/  CS2R R32, SRZ ;  /* 0x0000000000207805 */ /* 0x000fe4000001ff00 */
[----:B------:R-:W-:Y:S02]  /*6a80*/  CS2R R38, SRZ ;  /* 0x0000000000267805 */ /* 0x000fe4000001ff00 */
[----:B------:R-:W-:Y:S01]  /*6a90*/  CS2R R36, SRZ ;  /* 0x0000000000247805 */ /* 0x000fe2000001ff00 */
[----:B------:R-:W-:Y:S01]  /*6aa0*/  @P1 IMAD R5, R5, 0x800, R52 ;  /* 0x0000080005051824 */ /* 0x000fe200078e0234 */
[----:B------:R-:W-:Y:S05]  /*6ab0*/  @P1 WARPSYNC.ALL ;  /* 0x0000000000001948 */ /* 0x000fea0003800000 */
[----:B------:R-:W-:Y:S01]  /*6ac0*/  @P1 LEA R5, R5, UR43, 0x2 ;  /* 0x0000002b05051c11 */ /* 0x000fe2000f8e10ff */
[----:B------:R-:W-:Y:S04]  /*6ad0*/  UIADD3 UR4, UPT, UPT, UR45, 0x1, URZ ;  /* 0x000000012d047890 */ /* 0x000fe8000fffe0ff */
[----:B------:R3:W4:Y:S01]  /*6ae0*/  @P1 LDSM.16.M88.4 R44, [R5+0x400] ;  /* 0x00040000052c183b */ /* 0x0007220000000200 */
[----:B------:R-:W-:Y:S01]  /*6af0*/  @P1 VIADD R4, R5, 0x400 ;  /* 0x0000040005041836 */ /* 0x000fe20000000000 */
[----:B------:R-:W-:Y:S01]  /*6b00*/  UISETP.NE.AND UP0, UPT, UR4, 0x3, UPT ;  /* 0x000000030400788c */ /* 0x000fe2000bf05270 */
[C-C-:B-1----:R-:W-:Y:S02]  /*6b10*/  @P1 IMAD R2, R63.reuse, 0x4, R5.reuse ;  /* 0x000000043f021824 */ /* 0x142fe400078e0205 */
[C---:B------:R-:W-:Y:S01]  /*6b20*/  @P1 IMAD R4, R62.reuse, 0x4, R4 ;  /* 0x000000043e041824 */ /* 0x040fe200078e0204 */
[----:B------:R-:W-:Y:S01]  /*6b30*/  USEL UR5, URZ, 0x1, UP0 ;  /* 0x00000001ff057887 */ /* 0x000fe20008000000 */
[----:B------:R-:W-:Y:S01]  /*6b40*/  @P1 IMAD R0, R62, 0x4, R5 ;  /* 0x000000043e001824 */ /* 0x000fe200078e0205 */
[----:B------:R3:W1:Y:S01]  /*6b50*/  @P1 LDSM.16.M88.4 R40, [R2+0x400] ;  /* 0x000400000228183b */ /* 0x0006620000000200 */
[----:B------:R-:W-:Y:S01]  /*6b60*/  @P1 IMAD R4, R63, 0x4, R4 ;  /* 0x000000043f041824 */ /* 0x000fe200078e0204 */
[----:B------:R-:W-:Y:S02]  /*6b70*/  USEL UR4, UR4, URZ, UP0 ;  /* 0x000000ff04047287 */ /* 0x000fe40008000000 */
[----:B------:R3:W1:Y:S01]  /*6b80*/  @P1 LDSM.16.M88.4 R32, [R0+0x400] ;  /* 0x000400000020183b */ /* 0x0006620000000200 */
[----:B------:R-:W-:Y:S03]  /*6b90*/  LOP3.LUT R74, R74, UR5, RZ, 0x3c, !PT ;  /* 0x000000054a4a7c12 */ /* 0x000fe6000f8e3cff */
[----:B------:R3:W1:Y:S01]  /*6ba0*/  @P1 LDSM.16.M88.4 R36, [R4] ;  /* 0x000000000424183b */ /* 0x0006620000000200 */
[----:B------:R-:W-:Y:S03]  /*6bb0*/  IMAD.U32 R75, RZ, RZ, UR4 ;  /* 0x00000004ff4b7e24 */ /* 0x000fe6000f8e00ff */
.L_x_97:
[----:B------:R-:W-:Y:S05]  /*6bc0*/  BSYNC B1 ;  /* 0x0000000000017941 */ /* 0x000fea0003800000 */
.L_x_96:
[----:B---3--:R-:W-:Y:S04]  /*6bd0*/  SHF.R.U32.HI R0, RZ, 0x15, R25 ;  /* 0x00000015ff007819 */ /* 0x008fe80000011619 */
[----:B------:R-:W-:Y:S01]  /*6be0*/  LOP3.LUT P1, RZ, R0, 0x3, R54, 0x48, !PT ;  /* 0x0000000300ff7812 */ /* 0x000fe20007824836 */
[----:B------:R-:W-:Y:S01]  /*6bf0*/  @!UPT UIADD3 URZ, UPT, UPT, URZ, URZ, URZ ;  /* 0x000000fffffff290 */ /* 0x000fe2000fffe0ff */
[----:B--2---:R-:W-:Y:S11]  /*6c00*/  @P0 BRA `(.L_x_101) ;  /* 0x0000000000080947 */ /* 0x004ff60003800000 */
[----:B------:R-:W2:Y:S02]  /*6c10*/  SYNCS.PHASECHK.TRANS64.TRYWAIT P0, [R71+URZ+0x90], R3 ;  /* 0x00009003470075a7 */ /* 0x000ea400080011ff */
[----:B--2---:R-:W-:Y:S05]  /*6c20*/  @!P0 BRA `(.L_x_102) ;  /* 0x0000001c00c48947 */ /* 0x004fea0003800000 */
.L_x_101:
[----:B------:R-:W-:Y:S05]  /*6c30*/  @!P1 BRA `(.L_x_103) ;  /* 0x0000000000409947 */ /* 0x000fea0003800000 */
[----:B------:R-:W3:Y:S01]  /*6c40*/  LDCU.64 UR8, c[0x4][0x70] ;  /* 0x01000e00ff0877ac */ /* 0x000ee20008000a00 */
[----:B--2---:R-:W-:Y:S01]  /*6c50*/  MOV R3, 0x0 ;  /* 0x0000000000037802 */ /* 0x004fe20000000f00 */
[----:B------:R-:W-:Y:S02]  /*6c60*/  HFMA2 R12, -RZ, RZ, 0, 5.9604644775390625e-08 ;  /* 0x00000001ff0c7431 */ /* 0x000fe400000001ff */
[----:B------:R-:W-:Y:S02]  /*6c70*/  IMAD.MOV.U32 R8, RZ, RZ, 0x192 ;  /* 0x00000192ff087424 */ /* 0x000fe400078e00ff */
[----:B------:R-:W-:Y:S01]  /*6c80*/  IMAD.MOV.U32 R13, RZ, RZ, RZ ;  /* 0x000000ffff0d7224 */ /* 0x000fe200078e00ff */
[----:B------:R-:W2:Y:S01]  /*6c90*/  LDCU.64 UR6, c[0x4][0x78] ;  /* 0x01000f00ff0677ac */ /* 0x000ea20008000a00 */
[----:B------:R-:W1:Y:S01]  /*6ca0*/  LDC.64 R2, c[0x4][R3] ;  /* 0x0100000003027b82 */ /* 0x000e620000000a00 */
[----:B------:R-:W5:Y:S01]  /*6cb0*/  LDCU.64 UR4, c[0x4][0x10] ;  /* 0x01000200ff0477ac */ /* 0x000f620008000a00 */
[----:B---3--:R-:W-:Y:S01]  /*6cc0*/  MOV R5, UR9 ;  /* 0x0000000900057c02 */ /* 0x008fe20008000f00 */
[----:B------:R-:W-:Y:S01]  /*6cd0*/  IMAD.U32 R4, RZ, RZ, UR8 ;  /* 0x00000008ff047e24 */ /* 0x000fe2000f8e00ff */
[----:B--2---:R-:W-:Y:S01]  /*6ce0*/  MOV R7, UR7 ;  /* 0x0000000700077c02 */ /* 0x004fe20008000f00 */
[----:B------:R-:W-:Y:S01]  /*6cf0*/  IMAD.U32 R6, RZ, RZ, UR6 ;  /* 0x00000006ff067e24 */ /* 0x000fe2000f8e00ff */
[----:B-----5:R-:W-:Y:S01]  /*6d00*/  MOV R11, UR5 ;  /* 0x00000005000b7c02 */ /* 0x020fe20008000f00 */
[----:B------:R-:W-:Y:S02]  /*6d10*/  IMAD.U32 R10, RZ, RZ, UR4 ;  /* 0x00000004ff0a7e24 */ /* 0x000fe4000f8e00ff */
[----:B------:R-:W-:Y:S07]  /*6d20*/  LEPC R20, `(.L_x_103) ;  /* 0x000000001014794e */ /* 0x000fee0000000000 */
[----:B-1--4-:R-:W-:Y:S05]  /*6d30*/  CALL.ABS.NOINC R2 ;  /* 0x0000000002007343 */ /* 0x012fea0003c00000 */
.L_x_103:
[----:B----4-:R-:W-:Y:S01]  /*6d40*/  LOP3.LUT R20, R44, 0xffffe000, RZ, 0xc0, !PT ;  /* 0xffffe0002c147812 */ /* 0x010fe200078ec0ff */
[----:B------:R-:W-:Y:S05]  /*6d50*/  WARPSYNC.ALL ;  /* 0x0000000000007948 */ /* 0x000fea0003800000 */
[----:B------:R-:W-:Y:S01]  /*6d60*/  R2UR UR4, R25 ;  /* 0x00000000190472ca */ /* 0x000fe200000e0000 */
[----:B------:R-:W-:Y:S01]  /*6d70*/  IMAD.SHL.U32 R73, R63, 0x4, RZ ;  /* 0x000000043f497824 */ /* 0x000fe200078e00ff */
[----:B------:R-:W-:Y:S01]  /*6d80*/  LOP3.LUT R21, R45, 0xffffe000, RZ, 0xc0, !PT ;  /* 0xffffe0002d157812 */ /* 0x000fe200078ec0ff */
[----:B------:R-:W-:Y:S01]  /*6d90*/  IMAD.SHL.U32 R72, R62, 0x4, RZ ;  /* 0x000000043e487824 */ /* 0x000fe200078e00ff */
[----:B------:R-:W-:Y:S01]  /*6da0*/  LOP3.LUT R27, R46, 0xffffe000, RZ, 0xc0, !PT ;  /* 0xffffe0002e1b7812 */ /* 0x000fe200078ec0ff */
[----:B------:R-:W-:Y:S01]  /*6db0*/  BSSY.RECONVERGENT B0, `(.L_x_104) ;  /* 0x000005a000007945 */ /* 0x000fe20003800200 */
[----:B------:R-:W-:Y:S07]  /*6dc0*/  ISETP.NE.AND P0, PT, R64, RZ, PT ;  /* 0x000000ff4000720c */ /* 0x000fee0003f05270 */
[----:B------:R-:W3:Y:S02]  /*6dd0*/  LDTM.16dp128bit.x8 R4, tmem[UR4] ;  /* 0x00000004000479ee */ /* 0x000ee40008180000 */
[C---:B---3--:R-:W-:Y:S01]  /*6de0*/  FMUL R0, R24.reuse, R4 ;  /* 0x0000000418007220 */ /* 0x048fe20000400000 */
[C---:B------:R-:W-:Y:S01]  /*6df0*/  FMUL R2, R24.reuse, R5 ;  /* 0x0000000518027220 */ /* 0x040fe20000400000 */
[C---:B--2---:R-:W-:Y:S01]  /*6e00*/  FMUL R3, R24.reuse, R6 ;  /* 0x0000000618037220 */ /* 0x044fe20000400000 */
[----:B------:R-:W-:Y:S01]  /*6e10*/  FMUL R7, R24, R7 ;  /* 0x0000000718077220 */ /* 0x000fe20000400000 */
[C---:B------:R-:W-:Y:S01]  /*6e20*/  FFMA R28, R26.reuse, R20, R0 ;  /* 0x000000141a1c7223 */ /* 0x040fe20000000000 */
[----:B------:R-:W-:Y:S01]  /*6e30*/  LOP3.LUT R0, R47, 0xffffe000, RZ, 0xc0, !PT ;  /* 0xffffe0002f007812 */ /* 0x000fe200078ec0ff */
[----:B------:R-:W-:Y:S01]  /*6e40*/  FFMA R29, R26, R21, R2 ;  /* 0x000000151a1d7223 */ /* 0x000fe20000000002 */
[----:B-1----:R-:W-:Y:S01]  /*6e50*/  LOP3.LUT R2, R40, 0xffffe000, RZ, 0xc0, !PT ;  /* 0xffffe00028027812 */ /* 0x002fe200078ec0ff */
[C---:B------:R-:W-:Y:S01]  /*6e60*/  FFMA R30, R26.reuse, R27, R3 ;  /* 0x0000001b1a1e7223 */ /* 0x040fe20000000003 */
[----:B------:R-:W-:Y:S01]  /*6e70*/  LOP3.LUT R3, R41, 0xffffe000, RZ, 0xc0, !PT ;  /* 0xffffe00029037812 */ /* 0x000fe200078ec0ff */
[----:B------:R-:W-:Y:S01]  /*6e80*/  FFMA R31, R26, R0, R7 ;  /* 0x000000001a1f7223 */ /* 0x000fe20000000007 */
[----:B------:R-:W-:Y:S01]  /*6e90*/  LOP3.LUT R0, R42, 0xffffe000, RZ, 0xc0, !PT ;  /* 0xffffe0002a007812 */ /* 0x000fe200078ec0ff */
[C---:B------:R-:W-:Y:S01]  /*6ea0*/  FMUL R4, R24.reuse, R8 ;  /* 0x0000000818047220 */ /* 0x040fe20000400000 */
[----:B------:R-:W-:Y:S01]  /*6eb0*/  LOP3.LUT R7, R43, 0xffffe000, RZ, 0xc0, !PT ;  /* 0xffffe0002b077812 */ /* 0x000fe200078ec0ff */
[C---:B------:R-:W-:Y:S01]  /*6ec0*/  FMUL R5, R24.reuse, R9 ;  /* 0x0000000918057220 */ /* 0x040fe20000400000 */
[----:B------:R-:W-:Y:S01]  /*6ed0*/  F2FP.TF32.F32.PACK_B R28, R28 ;  /* 0x0000001cff1c723e */ /* 0x000fe200024050ff */
[----:B------:R-:W-:Y:S01]  /*6ee0*/  FMUL R6, R24, R10 ;  /* 0x0000000a18067220 */ /* 0x000fe20000400000 */
[----:B------:R-:W-:Y:S01]  /*6ef0*/  F2FP.TF32.F32.PACK_B R29, R29 ;  /* 0x0000001dff1d723e */ /* 0x000fe200024050ff */
[----:B------:R-:W-:Y:S01]  /*6f00*/  FFMA R4, R26, R2, R4 ;  /* 0x000000021a047223 */ /* 0x000fe20000000004 */
[----:B------:R-:W-:Y:S01]  /*6f10*/  LOP3.LUT R2, R32, 0xffffe000, RZ, 0xc0, !PT ;  /* 0xffffe00020027812 */ /* 0x000fe200078ec0ff */
[----:B------:R-:W-:Y:S01]  /*6f20*/  FFMA R5, R26, R3, R5 ;  /* 0x000000031a057223 */ /* 0x000fe20000000005 */
[----:B------:R-:W-:Y:S01]  /*6f30*/  LOP3.LUT R3, R34, 0xffffe000, RZ, 0xc0, !PT ;  /* 0xffffe00022037812 */ /* 0x000fe200078ec0ff */
[----:B------:R-:W-:Y:S01]  /*6f40*/  FMUL R11, R24, R11 ;  /* 0x0000000b180b7220 */ /* 0x000fe20000400000 */
[----:B------:R-:W-:Y:S01]  /*6f50*/  F2FP.TF32.F32.PACK_B R30, R30 ;  /* 0x0000001eff1e723e */ /* 0x000fe200024050ff */
[----:B------:R-:W-:Y:S01]  /*6f60*/  FFMA R6, R26, R0, R6 ;  /* 0x000000001a067223 */ /* 0x000fe20000000006 */
[----:B------:R-:W-:Y:S01]  /*6f70*/  LOP3.LUT R0, R33, 0xffffe000, RZ, 0xc0, !PT ;  /* 0xffffe00021007812 */ /* 0x000fe200078ec0ff */
[C---:B------:R-:W-:Y:S01]  /*6f80*/  FMUL R8, R24.reuse, R12 ;  /* 0x0000000c18087220 */ /* 0x040fe20000400000 */
[----:B------:R-:W-:Y:S01]  /*6f90*/  F2FP.TF32.F32.PACK_B R31, R31 ;  /* 0x0000001fff1f723e */ /* 0x000fe200024050ff */
[----:B------:R-:W-:Y:S01]  /*6fa0*/  FMUL R9, R24, R13 ;  /* 0x0000000d18097220 */ /* 0x000fe20000400000 */
[----:B------:R-:W-:Y:S01]  /*6fb0*/  F2FP.TF32.F32.PACK_B R4, R4 ;  /* 0x00000004ff04723e */ /* 0x000fe200024050ff */
[----:B------:R-:W-:Y:S01]  /*6fc0*/  FFMA R7, R26, R7, R11 ;  /* 0x000000071a077223 */ /* 0x000fe2000000000b */
[----:B------:R-:W-:Y:S01]  /*6fd0*/  F2FP.TF32.F32.PACK_B R5, R5 ;  /* 0x00000005ff05723e */ /* 0x000fe200024050ff */
[----:B------:R-:W-:Y:S01]  /*6fe0*/  FMUL R10, R24, R14 ;  /* 0x0000000e180a7220 */ /* 0x000fe20000400000 */
[----:B------:R-:W-:Y:S01]  /*6ff0*/  F2FP.TF32.F32.PACK_B R6, R6 ;  /* 0x00000006ff06723e */ /* 0x000fe200024050ff */
[----:B------:R-:W-:Y:S01]  /*7000*/  FFMA R8, R26, R2, R8 ;  /* 0x000000021a087223 */ /* 0x000fe20000000008 */
[----:B------:R-:W-:Y:S01]  /*7010*/  LOP3.LUT R2, R35, 0xffffe000, RZ, 0xc0, !PT ;  /* 0xffffe00023027812 */ /* 0x000fe200078ec0ff */
[----:B------:R-:W-:Y:S01]  /*7020*/  FMUL R12, R24, R16 ;  /* 0x00000010180c7220 */ /* 0x000fe20000400000 */
[----:B------:R-:W-:Y:S01]  /*7030*/  LOP3.LUT R16, R36, 0xffffe000, RZ, 0xc0, !PT ;  /* 0xffffe00024107812 */ /* 0x000fe200078ec0ff */
[----:B------:R-:W-:Y:S01]  /*7040*/  FFMA R9, R26, R0, R9 ;  /* 0x000000001a097223 */ /* 0x000fe20000000009 */
[----:B------:R-:W-:Y:S01]  /*7050*/  LOP3.LUT R0, R37, 0xffffe000, RZ, 0xc0, !PT ;  /* 0xffffe00025007812 */ /* 0x000fe200078ec0ff */
[----:B------:R-:W-:Y:S01]  /*7060*/  FMUL R15, R24, R15 ;  /* 0x0000000f180f7220 */ /* 0x000fe20000400000 */
[----:B------:R-:W-:Y:S01]  /*7070*/  FFMA R10, R26, R3, R10 ;  /* 0x000000031a0a7223 */ /* 0x000fe2000000000a */
[----:B------:R-:W-:Y:S02]  /*7080*/  IMAD.U32 R3, RZ, RZ, UR45 ;  /* 0x0000002dff037e24 */ /* 0x000fe4000f8e00ff */
[----:B------:R-:W-:Y:S01]  /*7090*/  FMUL R13, R24, R17 ;  /* 0x00000011180d7220 */ /* 0x000fe20000400000 */
[C---:B------:R-:W-:Y:S01]  /*70a0*/  FFMA R11, R26.reuse, R2, R15 ;  /* 0x000000021a0b7223 */ /* 0x040fe2000000000f */
[----:B------:R-:W-:Y:S01]  /*70b0*/  FFMA R12, R26, R16, R12 ;  /* 0x000000101a0c7223 */ /* 0x000fe2000000000c */
[----:B------:R-:W-:Y:S01]  /*70c0*/  IMAD R16, R3, 0x800, R52 ;  /* 0x0000080003107824 */ /* 0x000fe200078e0234 */
[----:B------:R-:W-:Y:S01]  /*70d0*/  LOP3.LUT R2, R38, 0xffffe000, RZ, 0xc0, !PT ;  /* 0xffffe00026027812 */ /* 0x000fe200078ec0ff */
[C---:B------:R-:W-:Y:S01]  /*70e0*/  FMUL R14, R24.reuse, R18 ;  /* 0x00000012180e7220 */ /* 0x040fe20000400000 */
[----:B------:R-:W-:Y:S01]  /*70f0*/  LOP3.LUT R3, R39, 0xffffe000, RZ, 0xc0, !PT ;  /* 0xffffe00027037812 */ /* 0x000fe200078ec0ff */
[----:B------:R-:W-:Y:S01]  /*7100*/  FMUL R19, R24, R19 ;  /* 0x0000001318137220 */ /* 0x000fe20000400000 */
[----:B------:R-:W-:Y:S01]  /*7110*/  LEA R16, R16, UR43, 0x2 ;  /* 0x0000002b10107c11 */ /* 0x000fe2000f8e10ff */
[C---:B------:R-:W-:Y:S01]  /*7120*/  FFMA R13, R26.reuse, R0, R13 ;  /* 0x000000001a0d7223 */ /* 0x040fe2000000000d */
[C---:B------:R-:W-:Y:S01]  /*7130*/  FFMA R14, R26.reuse, R2, R14 ;  /* 0x000000021a0e7223 */ /* 0x040fe2000000000e */
[----:B------:R-:W-:Y:S01]  /*7140*/  FFMA R15, R26, R3, R19 ;  /* 0x000000031a0f7223 */ /* 0x000fe20000000013 */
[C-C-:B------:R-:W-:Y:S01]  /*7150*/  IADD3 R3, PT, PT, R73.reuse, 0x400, R16.reuse ;  /* 0x0000040049037810 */ /* 0x140fe20007ffe010 */
[----:B------:R1:W-:Y:S01]  /*7160*/  STSM.16.M88.4 [R16+0x400], R28 ;  /* 0x0004001c10007844 */ /* 0x0003e20000000200 */
[----:B------:R-:W-:Y:S02]  /*7170*/  F2FP.TF32.F32.PACK_B R7, R7 ;  /* 0x00000007ff07723e */ /* 0x000fe400024050ff */
[----:B------:R-:W-:Y:S02]  /*7180*/  IADD3 R0, PT, PT, R72, 0x400, R16 ;  /* 0x0000040048007810 */ /* 0x000fe40007ffe010 */
[----:B------:R-:W-:Y:S03]  /*7190*/  F2FP.TF32.F32.PACK_B R8, R8 ;  /* 0x00000008ff08723e */ /* 0x000fe600024050ff */
[----:B------:R1:W-:Y:S01]  /*71a0*/  STSM.16.M88.4 [R3], R4 ;  /* 0x0000000403007844 */ /* 0x0003e20000000200 */
[----:B------:R-:W-:Y:S01]  /*71b0*/  F2FP.TF32.F32.PACK_B R9, R9 ;  /* 0x00000009ff09723e */ /* 0x000fe200024050ff */
[----:B------:R-:W-:Y:S01]  /*71c0*/  IMAD.IADD R2, R73, 0x1, R0 ;  /* 0x0000000149027824 */ /* 0x000fe200078e0200 */
[----:B------:R-:W-:Y:S02]  /*71d0*/  F2FP.TF32.F32.PACK_B R10, R10 ;  /* 0x0000000aff0a723e */ /* 0x000fe400024050ff */
[----:B------:R-:W-:Y:S02]  /*71e0*/  F2FP.TF32.F32.PACK_B R11, R11 ;  /* 0x0000000bff0b723e */ /* 0x000fe400024050ff */
[----:B------:R-:W-:Y:S02]  /*71f0*/  F2FP.TF32.F32.PACK_B R12, R12 ;  /* 0x0000000cff0c723e */ /* 0x000fe400024050ff */
[----:B------:R-:W-:Y:S01]  /*7200*/  F2FP.TF32.F32.PACK_B R13, R13 ;  /* 0x0000000dff0d723e */ /* 0x000fe200024050ff */
[----:B------:R1:W-:Y:S01]  /*7210*/  STSM.16.M88.4 [R0], R8 ;  /* 0x0000000800007844 */ /* 0x0003e20000000200 */
[----:B------:R-:W-:Y:S02]  /*7220*/  F2FP.TF32.F32.PACK_B R14, R14 ;  /* 0x0000000eff0e723e */ /* 0x000fe400024050ff */
[----:B------:R-:W-:Y:S05]  /*7230*/  F2FP.TF32.F32.PACK_B R15, R15 ;  /* 0x0000000fff0f723e */ /* 0x000fea00024050ff */
[----:B------:R1:W-:Y:S01]  /*7240*/  STSM.16.M88.4 [R2], R12 ;  /* 0x0000000c02007844 */ /* 0x0003e20000000200 */
[----:B------:R-:W-:Y:S01]  /*7250*/  @!PT LDS RZ, [RZ] ;  /* 0x00000000fffff984 */ /* 0x000fe20000000800 */
[----:B------:R-:W-:Y:S01]  /*7260*/  @!PT LDS RZ, [RZ] ;  /* 0x00000000fffff984 */ /* 0x000fe20000000800 */
[----:B------:R-:W-:Y:S01]  /*7270*/  @!PT LDS RZ, [RZ] ;  /* 0x00000000fffff984 */ /* 0x000fe20000000800 */
[----:B------:R-:W-:Y:S01]  /*7280*/  @!PT LDS RZ, [RZ] ;  /* 0x00000000fffff984 */ /* 0x000fe20000000800 */
[----:B------:R2:W-:Y:S07]  /*7290*/  MEMBAR.ALL.CTA ;  /* 0x0000000000007992 */ /* 0x0005ee0000008000 */
[----:B--2---:R-:W2:Y:S02]  /*72a0*/  FENCE.VIEW.ASYNC.S ;  /* 0x00000000000073c6 */ /* 0x004ea40000000000 */
[----:B--2---:R-:W-:Y:S06]  /*72b0*/  BAR.SYNC.DEFER_BLOCKING 0x1, 0x80 ;  /* 0x0042000000007b1d */ /* 0x004fec0000010000 */
[----:B------:R-:W-:Y:S05]  /*72c0*/  @P0 BRA `(.L_x_105) ;  /* 0x0000000000200947 */ /* 0x000fea0003800000 */
[----:B------:R-:W2:Y:S01]  /*72d0*/  LDCU.64 UR6, c[0x0][0x348] ;  /* 0x00006900ff0677ac */ /* 0x000ea20008000a00 */
[----:B------:R-:W-:Y:S01]  /*72e0*/  ULEA UR5, UR45, UR43, 0xd ;  /* 0x0000002b2d057291 */ /* 0x000fe2000f8e68ff */
[----:B------:R-:W-:Y:S03]  /*72f0*/  UMOV UR51, UR60 ;  /* 0x0000003c00337c82 */ /* 0x000fe60008000000 */
[----:B------:R-:W-:Y:S02]  /*7300*/  UIADD3 UR48, UPT, UPT, UR5, 0x400, URZ ;  /* 0x0000040005307890 */ /* 0x000fe4000fffe0ff */
[----:B--2---:R-:W-:Y:S04]  /*7310*/  UIADD3 UR4, UP0, UPT, UR6, 0x680, URZ ;  /* 0x0000068006047890 */ /* 0x004fe8000ff1e0ff */
[----:B------:R-:W-:Y:S09]  /*7320*/  UIADD3.X UR5, UPT, UPT, URZ, UR7, URZ, UP0, !UPT ;  /* 0x00000007ff057290 */ /* 0x000ff200087fe4ff */
[----:B------:R2:W-:Y:S02]  /*7330*/  UTMASTG.3D [UR48], [UR4] ;  /* 0x00000030040073b5 */ /* 0x0005e40008010000 */
[----:B--2---:R0:W-:Y:S02]  /*7340*/  UTMACMDFLUSH ;  /* 0x00000000000079b7 */ /* 0x0041e40000000000 */
.L_x_105:
[----:B------:R-:W-:Y:S05]  /*7350*/  BSYNC.RECONVERGENT B0 ;  /* 0x0000000000007941 */ /* 0x000fea0003800200 */
.L_x_104:
[----:B------:R-:W-:Y:S01]  /*7360*/  UIADD3 UR46, UPT, UPT, UR45, 0x1, URZ ;  /* 0x000000012d2e7890 */ /* 0x000fe2000fffe0ff */
[----:B------:R-:W-:Y:S03]  /*7370*/  BSSY.RECONVERGENT B0, `(.L_x_106) ;  /* 0x0000005000007945 */ /* 0x000fe60003800200 */
[----:B------:R-:W-:Y:S04]  /*7380*/  UISETP.NE.AND UP0, UPT, UR46, 0x3, UPT ;  /* 0x000000032e00788c */ /* 0x000fe8000bf05270 */
[----:B------:R-:W-:Y:S01]  /*7390*/  USEL UR44, UR46, URZ, UP0 ;  /* 0x000000ff2e2c7287 */ /* 0x000fe20008000000 */
[----:B------:R-:W-:Y:S11]  /*73a0*/  @P0 BRA `(.L_x_107) ;  /* 0x0000000000040947 */ /* 0x000ff60003800000 */
[----:B------:R-:W-:Y:S04]  /*73b0*/  DEPBAR.LE SB0, 0x1 ;  /* 0x000080400000791a */ /* 0x000fe80000000000 */
.L_x_107:
[----:B------:R-:W-:Y:S05]  /*73c0*/  BSYNC.RECONVERGENT B0 ;  /* 0x0000000000007941 */ /* 0x000fea0003800200 */
.L_x_106:
[----:B------:R-:W-:Y:S01]  /*73d0*/  BAR.SYNC.DEFER_BLOCKING 0x1, 0x80 ;  /* 0x0042000000007b1d */ /* 0x000fe20000010000 */
[----:B------:R-:W-:Y:S01]  /*73e0*/  ISETP.NE.AND P1, PT, R70, RZ, PT ;  /* 0x000000ff4600720c */ /* 0x000fe20003f25270 */
[----:B------:R-:W-:Y:S01]  /*73f0*/  UISETP.NE.AND UP0, UPT, UR52, URZ, UPT ;  /* 0x000000ff3400728c */ /* 0x000fe2000bf05270 */
[----:B-1----:R-:W-:Y:S11]  /*7400*/  LEA R2, R75, UR43, 0x3 ;  /* 0x0000002b4b027c11 */ /* 0x002ff6000f8e18ff */
[----:B------:R-:W-:Y:S01]  /*7410*/  @P1 SHF.L.U32 R3, R74, 0x1f, RZ ;  /* 0x0000001f4a031819 */ /* 0x000fe200000006ff */
[----:B------:R-:W-:Y:S06]  /*7420*/  BRA.U !UP0, `(.L_x_108) ;  /* 0x0000000108247547 */ /* 0x000fec000b800000 */
[----:B------:R-:W-:Y:S01]  /*7430*/  IMAD.U32 R4, RZ, RZ, UR47 ;  /* 0x0000002fff047e24 */ /* 0x000fe2000f8e00ff */
[----:B------:R-:W-:Y:S01]  /*7440*/  MOV R0, UR63 ;  /* 0x0000003f00007c02 */ /* 0x000fe20008000f00 */
[----:B------:R-:W-:Y:S03]  /*7450*/  UIADD3 UR4, UPT, UPT, UR47, 0x1, URZ ;  /* 0x000000012f047890 */ /* 0x000fe6000fffe0ff */
[----:B------:R-:W-:Y:S01]  /*7460*/  @P1 LEA R4, R4, UR43, 0x3 ;  /* 0x0000002b04041c11 */ /* 0x000fe2000f8e18ff */
[----:B------:R-:W-:Y:S04]  /*7470*/  UISETP.NE.AND UP0, UPT, UR4, 0x3, UPT ;  /* 0x000000030400788c */ /* 0x000fe8000bf05270 */
[----:B------:R-:W-:Y:S01]  /*7480*/  @P1 VIADD R4, R4, 0x48 ;  /* 0x0000004804041836 */ /* 0x000fe20000000000 */
[----:B------:R-:W-:Y:S04]  /*7490*/  USEL UR47, UR4, URZ, UP0 ;  /* 0x000000ff042f7287 */ /* 0x000fe80008000000 */
[----:B------:R-:W-:Y:S04]  /*74a0*/  @P1 PRMT R0, R0, 0x654, R4 ;  /* 0x0000065400001816 */ /* 0x000fe80000000004 */
[----:B------:R1:W-:Y:S04]  /*74b0*/  @P1 SYNCS.ARRIVE.TRANS64.RED.A1T0 RZ, [R0+URZ], RZ ;  /* 0x000000ff00ff19a7 */ /* 0x0003e800081004ff */
.L_x_108:
[----:B------:R-:W2:Y:S01]  /*74c0*/  @P1 SYNCS.PHASECHK.TRANS64.TRYWAIT P0, [R2+URZ+0x30], R3 ;  /* 0x00003003020015a7 */ /* 0x000ea200080011ff */
[----:B------:R-:W-:Y:S01]  /*74d0*/  BSSY B1, `(.L_x_109) ;  /* 0x0000017000017945 */ /* 0x000fe20003800000 */
[----:B--2---:R-:W-:Y:S03]  /*74e0*/  @P1 SEL R76, RZ, 0x1, !P0 ;  /* 0x00000001ff4c1807 */ /* 0x004fe60004000000 */
[----:B------:R-:W-:Y:S05]  /*74f0*/  @!P1 BRA `(.L_x_110) ;  /* 0x0000000000509947 */ /* 0x000fea0003800000 */
[----:B------:R-:W-:Y:S01]  /*7500*/  ISETP.NE.AND P1, PT, R77, RZ, PT ;  /* 0x000000ff4d00720c */ /* 0x000fe20003f25270 */
[----:B------:R-:W-:Y:S01]  /*7510*/  BSSY B0, `(.L_x_111) ;  /* 0x000000a000007945 */ /* 0x000fe20003800000 */
[----:B------:R-:W-:Y:S11]  /*7520*/  ISETP.NE.AND P0, PT, R76, RZ, PT ;  /* 0x000000ff4c00720c */ /* 0x000ff60003f05270 */
[----:B------:R-:W-:Y:S05]  /*7530*/  @P1 IMAD R4, R75, 0x800, R52 ;  /* 0x000008004b041824 */ /* 0x000fea00078e0234 */
[----:B------:R-:W-:Y:S05]  /*7540*/  @P1 LEA R4, R4, UR43, 0x2 ;  /* 0x0000002b04041c11 */ /* 0x000fea000f8e10ff */
[--C-:B-1----:R-:W-:Y:S02]  /*7550*/  @P1 IMAD.IADD R0, R72, 0x1, R4.reuse ;  /* 0x0000000148001824 */ /* 0x102fe400078e0204 */
[----:B------:R-:W-:Y:S01]  /*7560*/  @P1 IMAD.IADD R3, R73, 0x1, R4 ;  /* 0x0000000149031824 */ /* 0x000fe200078e0204 */
[----:B------:R-:W-:Y:S06]  /*7570*/  @P0 BRA `(.L_x_112) ;  /* 0x00000000000c0947 */ /* 0x000fec0003800000 */
[----:B------:R-:W-:Y:S04]  /*7580*/  SHF.L.U32 R74, R74, 0x1f, RZ ;  /* 0x0000001f4a4a7819 */ /* 0x000fe800000006ff */
[----:B------:R-:W1:Y:S02]  /*7590*/  SYNCS.PHASECHK.TRANS64.TRYWAIT P0, [R2+URZ+0x30], R74 ;  /* 0x0000304a020075a7 */ /* 0x000e6400080011ff */
[----:B-1----:R-:W-:Y:S05]  /*75a0*/  @!P0 BRA `(.L_x_113) ;  /* 0x0000001400788947 */ /* 0x002fea0003800000 */
.L_x_112:
[----:B------:R-:W-:Y:S05]  /*75b0*/  BSYNC B0 ;  /* 0x0000000000007941 */ /* 0x000fea0003800000 */
.L_x_111:
[----:B------:R-:W-:Y:S11]  /*75c0*/  ISETP.NE.AND P0, PT, R77, RZ, PT ;  /* 0x000000ff4d00720c */ /* 0x000ff60003f05270 */
[----:B------:R-:W-:Y:S02]  /*75d0*/  @!UPT UIADD3 URZ, UPT, UPT, URZ, URZ, URZ ;  /* 0x000000fffffff290 */ /* 0x000fe4000fffe0ff */
[----:B-1----:R-:W-:Y:S01]  /*75e0*/  @P0 IADD3 R2, PT, PT, R73, R0, RZ ;  /* 0x0000000049020210 */ /* 0x002fe20007ffe0ff */
[----:B------:R-:W-:Y:S05]  /*75f0*/  @P0 WARPSYNC.ALL ;  /* 0x0000000000000948 */ /* 0x000fea0003800000 */
[----:B------:R2:W3:Y:S04]  /*7600*/  @P0 LDSM.16.M88.4 R44, [R4+0x400] ;  /* 0x00040000042c083b */ /* 0x0004e80000000200 */
[----:B------:R2:W4:Y:S04]  /*7610*/  @P0 LDSM.16.M88.4 R40, [R3+0x400] ;  /* 0x000400000328083b */ /* 0x0005280000000200 */
[----:B------:R2:W1:Y:S04]  /*7620*/  @P0 LDSM.16.M88.4 R32, [R0+0x400] ;  /* 0x000400000020083b */ /* 0x0004680000000200 */
[----:B------:R2:W1:Y:S02]  /*7630*/  @P0 LDSM.16.M88.4 R36, [R2+0x400] ;  /* 0x000400000224083b */ /* 0x0004640000000200 */
.L_x_110:
[----:B------:R-:W-:Y:S05]  /*7640*/  BSYNC B1 ;  /* 0x0000000000017941 */ /* 0x000fea0003800000 */
.L_x_109:
[----:B-12---:R-:W-:Y:S05]  /*7650*/  VIADD R0, R25, 0x20 ;  /* 0x0000002019007836 */ /* 0x006fea0000000000 */
[----:B------:R-:W-:Y:S04]  /*7660*/  SHF.R.U32.HI R0, RZ, 0x15, R0 ;  /* 0x00000015ff007819 */ /* 0x000fe80000011600 */
[----:B------:R-:W-:Y:S11]  /*7670*/  LOP3.LUT P0, RZ, R0, 0x3, R54, 0x48, !PT ;  /* 0x0000000300ff7812 */ /* 0x000ff60007804836 */
[----:B------:R-:W-:Y:S02]  /*7680*/  @!UPT UIADD3 URZ, UPT, UPT, URZ, URZ, URZ ;  /* 0x000000fffffff290 */ /* 0x000fe4000fffe0ff */
[----:B------:R-:W-:Y:S05]  /*7690*/  @!P0 BRA `(.L_x_114) ;  /* 0x0000000000408947 */ /* 0x000fea0003800000 */
[----:B------:R-:W1:Y:S01]  /*76a0*/  LDCU.64 UR8, c[0x4][0x70] ;  /* 0x01000e00ff0877ac */ /* 0x000e620008000a00 */
[----:B------:R-:W-:Y:S01]  /*76b0*/  MOV R3, 0x0 ;  /* 0x0000000000037802 */ /* 0x000fe20000000f00 */
[----:B------:R-:W-:Y:S02]  /*76c0*/  HFMA2 R12, -RZ, RZ, 0, 5.9604644775390625e-08 ;  /* 0x00000001ff0c7431 */ /* 0x000fe400000001ff */
[----:B------:R-:W-:Y:S02]  /*76d0*/  IMAD.MOV.U32 R8, RZ, RZ, 0x192 ;  /* 0x00000192ff087424 */ /* 0x000fe400078e00ff */
[----:B------:R-:W-:Y:S01]  /*76e0*/  IMAD.MOV.U32 R13, RZ, RZ, RZ ;  /* 0x000000ffff0d7224 */ /* 0x000fe200078e00ff */
[----:B------:R-:W2:Y:S01]  /*76f0*/  LDCU.64 UR6, c[0x4][0x78] ;  /* 0x01000f00ff0677ac */ /* 0x000ea20008000a00 */
[----:B------:R-:W3:Y:S01]  /*7700*/  LDC.64 R2, c[0x4][R3] ;  /* 0x0100000003027b82 */ /* 0x000ee20000000a00 */
[----:B------:R-:W5:Y:S01]  /*7710*/  LDCU.64 UR4, c[0x4][0x10] ;  /* 0x01000200ff0477ac */ /* 0x000f620008000a00 */
[----:B-1----:R-:W-:Y:S01]  /*7720*/  MOV R5, UR9 ;  /* 0x0000000900057c02 */ /* 0x002fe20008000f00 */
[----:B------:R-:W-:Y:S01]  /*7730*/  IMAD.U32 R4, RZ, RZ, UR8 ;  /* 0x00000008ff047e24 */ /* 0x000fe2000f8e00ff */
[----:B--2---:R-:W-:Y:S01]  /*7740*/  MOV R7, UR7 ;  /* 0x0000000700077c02 */ /* 0x004fe20008000f00 */
[----:B------:R-:W-:Y:S01]  /*7750*/  IMAD.U32 R6, RZ, RZ, UR6 ;  /* 0x00000006ff067e24 */ /* 0x000fe2000f8e00ff */
[----:B-----5:R-:W-:Y:S01]  /*7760*/  MOV R11, UR5 ;  /* 0x00000005000b7c02 */ /* 0x020fe20008000f00 */
[----:B------:R-:W-:Y:S02]  /*7770*/  IMAD.U32 R10, RZ, RZ, UR4 ;  /* 0x00000004ff0a7e24 */ /* 0x000fe4000f8e00ff */
[----:B------:R-:W-:Y:S07]  /*7780*/  LEPC R20, `(.L_x_114) ;  /* 0x000000001014794e */ /* 0x000fee0000000000 */
[----:B---34-:R-:W-:Y:S05]  /*7790*/  CALL.ABS.NOINC R2 ;  /* 0x0000000002007343 */ /* 0x018fea0003c00000 */
.L_x_114:
[----:B------:R-:W-:Y:S01]  /*77a0*/  ISETP.NE.AND P0, PT, R64, RZ, PT ;  /* 0x000000ff4000720c */ /* 0x000fe20003f05270 */
[----:B------:R-:W-:Y:S05]  /*77b0*/  WARPSYNC.ALL ;  /* 0x0000000000007948 */ /* 0x000fea0003800000 */
[----:B------:R-:W-:Y:S01]  /*77c0*/  R2UR UR4, R25 ;  /* 0x00000000190472ca */ /* 0x000fe200000e0000 */
[----:B------:R-:W-:Y:S01]  /*77d0*/  BSSY.RECONVERGENT B0, `(.L_x_115) ;  /* 0x0000063000007945 */ /* 0x000fe20003800200 */
[----:B---3--:R-:W-:Y:S02]  /*77e0*/  LOP3.LUT R0, R44, 0xffffe000, RZ, 0xc0, !PT ;  /* 0xffffe0002c007812 */ /* 0x008fe400078ec0ff */
[----:B------:R-:W-:Y:S02]  /*77f0*/  LOP3.LUT R2, R45, 0xffffe000, RZ, 0xc0, !PT ;  /* 0xffffe0002d027812 */ /* 0x000fe400078ec0ff */
[----:B------:R-:W-:Y:S02]  /*7800*/  LOP3.LUT R3, R46, 0xffffe000, RZ, 0xc0, !PT ;  /* 0xffffe0002e037812 */ /* 0x000fe400078ec0ff */
[----:B------:R-:W-:Y:S02]  /*7810*/  LOP3.LUT R20, R47, 0xffffe000, RZ, 0xc0, !PT ;  /* 0xffffe0002f147812 */ /* 0x000fe400078ec0ff */
[----:B----4-:R-:W-:Y:S02]  /*7820*/  LOP3.LUT R21, R40, 0xffffe000, RZ, 0xc0, !PT ;  /* 0xffffe00028157812 */ /* 0x010fe400078ec0ff */
[----:B------:R-:W-:Y:S01]  /*7830*/  LOP3.LUT R25, R41, 0xffffe000, RZ, 0xc0, !PT ;  /* 0xffffe00029197812 */ /* 0x000fe200078ec0ff */
[----:B------:R-:W1:Y:S01]  /*7840*/  LDTM.16dp128bit.x8 R4, tmem[UR4+0x20] ;  /* 0x00002004000479ee */ /* 0x000e620008180000 */
[----:B------:R-:W-:Y:S01]  /*7850*/  R2UR UR4, R71 ;  /* 0x00000000470472ca */ /* 0x000fe200000e0000 */
[----:B------:R-:W-:Y:S01]  /*7860*/  NOP ;  /* 0x0000000000007918 */ /* 0x000fe20000000000 */
[----:B------:R-:W-:Y:S02]  /*7870*/  LOP3.LUT R27, R42, 0xffffe000, RZ, 0xc0, !PT ;  /* 0xffffe0002a1b7812 */ /* 0x000fe400078ec0ff */
[----:B------:R-:W-:Y:S02]  /*7880*/  LOP3.LUT R28, R43, 0xffffe000, RZ, 0xc0, !PT ;  /* 0xffffe0002b1c7812 */ /* 0x000fe400078ec0ff */
[----:B------:R-:W-:Y:S02]  /*7890*/  LOP3.LUT R29, R32, 0xffffe000, RZ, 0xc0, !PT ;  /* 0xffffe000201d7812 */ /* 0x000fe400078ec0ff */
[----:B------:R-:W-:Y:S02]  /*78a0*/  LOP3.LUT R30, R33, 0xffffe000, RZ, 0xc0, !PT ;  /* 0xffffe000211e7812 */ /* 0x000fe400078ec0ff */
[----:B------:R-:W-:Y:S02]  /*78b0*/  LOP3.LUT R31, R34, 0xffffe000, RZ, 0xc0, !PT ;  /* 0xffffe000221f7812 */ /* 0x000fe400078ec0ff */
[----:B------:R-:W-:Y:S01]  /*78c0*/  LOP3.LUT R32, R35, 0xffffe000, RZ, 0xc0, !PT ;  /* 0xffffe00023207812 */ /* 0x000fe200078ec0ff */
[----:B------:R-:W-:Y:S01]  /*78d0*/  UIADD3 UR4, UPT, UPT, UR4, 0xb0, URZ ;  /* 0x000000b004047890 */ /* 0x000fe2000fffe0ff */
[----:B------:R-:W-:Y:S02]  /*78e0*/  LOP3.LUT R33, R36, 0xffffe000, RZ, 0xc0, !PT ;  /* 0xffffe00024217812 */ /* 0x000fe400078ec0ff */
[----:B------:R-:W-:Y:S01]  /*78f0*/  LOP3.LUT R34, R37, 0xffffe000, RZ, 0xc0, !PT ;  /* 0xffffe00025227812 */ /* 0x000fe200078ec0ff */
[----:B------:R-:W-:Y:S01]  /*7900*/  UPRMT UR4, UR63, 0x654, UR4 ;  /* 0x000006543f047896 */ /* 0x000fe20008000004 */
[----:B------:R-:W-:Y:S02]  /*7910*/  LOP3.LUT R35, R38, 0xffffe000, RZ, 0xc0, !PT ;  /* 0xffffe00026237812 */ /* 0x000fe400078ec0ff */
[----:B------:R-:W-:Y:S01]  /*7920*/  LOP3.LUT R36, R39, 0xffffe000, RZ, 0xc0, !PT ;  /* 0xffffe00027247812 */ /* 0x000fe200078ec0ff */
[C---:B-1----:R-:W-:Y:S01]  /*7930*/  FMUL R4, R24.reuse, R4 ;  /* 0x0000000418047220 */ /* 0x042fe20000400000 */
[C---:B------:R-:W-:Y:S01]  /*7940*/  FMUL R5, R24.reuse, R5 ;  /* 0x0000000518057220 */ /* 0x040fe20000400000 */
[C---:B------:R-:W-:Y:S01]  /*7950*/  FMUL R6, R24.reuse, R6 ;  /* 0x0000000618067220 */ /* 0x040fe20000400000 */
[----:B------:R-:W-:Y:S01]  /*7960*/  FMUL R7, R24, R7 ;  /* 0x0000000718077220 */ /* 0x000fe20000400000 */
[----:B------:R-:W-:Y:S01]  /*7970*/  FFMA R4, R26, R0, R4 ;  /* 0x000000001a047223 */ /* 0x000fe20000000004 */
[----:B------:R-:W-:Y:S02]  /*7980*/  IMAD.U32 R0, RZ, RZ, UR44 ;  /* 0x0000002cff007e24 */ /* 0x000fe4000f8e00ff */
[----:B------:R-:W-:Y:S01]  /*7990*/  FMUL R8, R24, R8 ;  /* 0x0000000818087220 */ /* 0x000fe20000400000 */
[----:B------:R-:W-:Y:S01]  /*79a0*/  FFMA R5, R26, R2, R5 ;  /* 0x000000021a057223 */ /* 0x000fe20000000005 */
[----:B------:R-:W-:Y:S01]  /*79b0*/  FMUL R9, R24, R9 ;  /* 0x0000000918097220 */ /* 0x000fe20000400000 */
[----:B------:R-:W-:Y:S01]  /*79c0*/  F2FP.TF32.F32.PACK_B R4, R4 ;  /* 0x00000004ff04723e */ /* 0x000fe200024050ff */
[----:B------:R-:W-:Y:S01]  /*79d0*/  FFMA R6, R26, R3, R6 ;  /* 0x000000031a067223 */ /* 0x000fe20000000006 */
[----:B------:R-:W-:Y:S01]  /*79e0*/  FMUL R10, R24, R10 ;  /* 0x0000000a180a7220 */ /* 0x000fe20000400000 */
[----:B------:R-:W-:Y:S01]  /*79f0*/  F2FP.TF32.F32.PACK_B R5, R5 ;  /* 0x00000005ff05723e */ /* 0x000fe200024050ff */
[----:B------:R-:W-:Y:S01]  /*7a00*/  FFMA R7, R26, R20, R7 ;  /* 0x000000141a077223 */ /* 0x000fe20000000007 */
[----:B------:R-:W-:Y:S01]  /*7a10*/  IMAD R0, R0, 0x800, R52 ;  /* 0x0000080000007824 */ /* 0x000fe200078e0234 */
[----:B------:R-:W-:Y:S01]  /*7a20*/  F2FP.TF32.F32.PACK_B R6, R6 ;  /* 0x00000006ff06723e */ /* 0x000fe200024050ff */
[----:B------:R-:W-:Y:S01]  /*7a30*/  FMUL R11, R24, R11 ;  /* 0x0000000b180b7220 */ /* 0x000fe20000400000 */
[----:B------:R-:W-:Y:S01]  /*7a40*/  FFMA R8, R26, R21, R8 ;  /* 0x000000151a087223 */ /* 0x000fe20000000008 */
[----:B------:R-:W-:Y:S01]  /*7a50*/  F2FP.TF32.F32.PACK_B R7, R7 ;  /* 0x00000007ff07723e */ /* 0x000fe200024050ff */
[----:B------:R-:W-:Y:S01]  /*7a60*/  FMUL R12, R24, R12 ;  /* 0x0000000c180c7220 */ /* 0x000fe20000400000 */
[----:B------:R-:W-:Y:S01]  /*7a70*/  LEA R0, R0, UR43, 0x2 ;  /* 0x0000002b00007c11 */ /* 0x000fe2000f8e10ff */
[----:B------:R-:W-:Y:S01]  /*7a80*/  FFMA R9, R26, R25, R9 ;  /* 0x000000191a097223 */ /* 0x000fe20000000009 */
[----:B------:R-:W-:Y:S01]  /*7a90*/  FMUL R13, R24, R13 ;  /* 0x0000000d180d7220 */ /* 0x000fe20000400000 */
        /* <DEDUP_REMOVED lines=12> */
[C---:B------:R-:W-:Y:S01]  /*7b60*/  IADD3 R2, PT, PT, R73.reuse, 0x400, R0 ;  /* 0x0000040049027810 */ /* 0x040fe20007ffe000 */
[C---:B------:R-:W-:Y:S01]  /*7b70*/  FFMA R16, R26.reuse, R33, R16 ;  /* 0x000000211a107223 */ /* 0x040fe20000000010 */
[----:B------:R-:W-:Y:S01]  /*7b80*/  F2FP.TF32.F32.PACK_B R8, R8 ;  /* 0x00000008ff08723e */ /* 0x000fe200024050ff */
[----:B------:R-:W-:Y:S01]  /*7b90*/  SYNCS.ARRIVE.TRANS64.RED.A1T0 RZ, [UR4], RZ ;  /* 0x000000ffffff79a7 */ /* 0x000fe20008100404 */
[----:B------:R1:W-:Y:S01]  /*7ba0*/  STSM.16.M88.4 [R0+0x400], R4 ;  /* 0x0004000400007844 */ /* 0x0003e20000000200 */
[----:B------:R-:W-:Y:S01]  /*7bb0*/  F2FP.TF32.F32.PACK_B R9, R9 ;  /* 0x00000009ff09723e */ /* 0x000fe200024050ff */
[C---:B------:R-:W-:Y:S01]  /*7bc0*/  FFMA R17, R26.reuse, R34, R17 ;  /* 0x000000221a117223 */ /* 0x040fe20000000011 */
[----:B------:R-:W-:Y:S01]  /*7bd0*/  F2FP.TF32.F32.PACK_B R10, R10 ;  /* 0x0000000aff0a723e */ /* 0x000fe200024050ff */
[C---:B------:R-:W-:Y:S01]  /*7be0*/  FFMA R18, R26.reuse, R35, R18 ;  /* 0x000000231a127223 */ /* 0x040fe20000000012 */
[----:B------:R-:W-:Y:S01]  /*7bf0*/  F2FP.TF32.F32.PACK_B R11, R11 ;  /* 0x0000000bff0b723e */ /* 0x000fe200024050ff */
[----:B------:R-:W-:Y:S01]  /*7c00*/  FFMA R19, R26, R36, R19 ;  /* 0x000000241a137223 */ /* 0x000fe20000000013 */
[----:B------:R-:W-:Y:S02]  /*7c10*/  IADD3 R72, PT, PT, R72, 0x400, R0 ;  /* 0x0000040048487810 */ /* 0x000fe40007ffe000 */
[----:B------:R-:W-:Y:S01]  /*7c20*/  F2FP.TF32.F32.PACK_B R12, R12 ;  /* 0x0000000cff0c723e */ /* 0x000fe200024050ff */
        /* <DEDUP_REMOVED lines=20> */
[----:B------:R-:W-:Y:S02]  /*7d70*/  ULEA UR5, UR44, UR43, 0xd ;  /* 0x0000002b2c057291 */ /* 0x000fe4000f8e68ff */
[----:B------:R-:W-:Y:S02]  /*7d80*/  UIADD3 UR9, UPT, UPT, UR49, 0x20, URZ ;  /* 0x0000002031097890 */ /* 0x000fe4000fffe0ff */
[----:B------:R-:W-:Y:S01]  /*7d90*/  UIADD3 UR8, UPT, UPT, UR5, 0x400, URZ ;  /* 0x0000040005087890 */ /* 0x000fe2000fffe0ff */
[----:B------:R-:W-:Y:S01]  /*7da0*/  UMOV UR10, UR50 ;  /* 0x00000032000a7c82 */ /* 0x000fe20008000000 */
[----:B------:R-:W-:Y:S01]  /*7db0*/  UMOV UR11, UR60 ;  /* 0x0000003c000b7c82 */ /* 0x000fe20008000000 */
[----:B--2---:R-:W-:Y:S04]  /*7dc0*/  UIADD3 UR4, UP0, UPT, UR6, 0x680, URZ ;  /* 0x0000068006047890 */ /* 0x004fe8000ff1e0ff */
[----:B------:R-:W-:Y:S09]  /*7dd0*/  UIADD3.X UR5, UPT, UPT, URZ, UR7, URZ, UP0, !UPT ;  /* 0x00000007ff057290 */ /* 0x000ff200087fe4ff */
[----:B------:R2:W-:Y:S02]  /*7de0*/  UTMASTG.3D [UR8], [UR4] ;  /* 0x00000008040073b5 */ /* 0x0005e40008010000 */
[----:B--2---:R0:W-:Y:S02]  /*7df0*/  UTMACMDFLUSH ;  /* 0x00000000000079b7 */ /* 0x0041e40000000000 */
.L_x_116:
[----:B------:R-:W-:Y:S05]  /*7e00*/  BSYNC.RECONVERGENT B0 ;  /* 0x0000000000007941 */ /* 0x000fea0003800200 */
.L_x_115:
[----:B------:R-:W-:Y:S01]  /*7e10*/  UIADD3 UR4, UPT, UPT, UR44, 0x1, URZ ;  /* 0x000000012c047890 */ /* 0x000fe2000fffe0ff */
[----:B------:R-:W-:Y:S03]  /*7e20*/  BSSY.RECONVERGENT B0, `(.L_x_117) ;  /* 0x0000008000007945 */ /* 0x000fe60003800200 */
[----:B------:R-:W-:Y:S04]  /*7e30*/  UISETP.NE.AND UP0, UPT, UR4, 0x3, UPT ;  /* 0x000000030400788c */ /* 0x000fe8000bf05270 */
[----:B------:R-:W-:Y:S02]  /*7e40*/  UISETP.EQ.XOR UP1, UPT, UR46, 0x3, !UP0 ;  /* 0x000000032e00788c */ /* 0x000fe4000c722a70 */
[----:B------:R-:W-:Y:S02]  /*7e50*/  USEL UR45, UR4, URZ, UP0 ;  /* 0x000000ff042d7287 */ /* 0x000fe40008000000 */
[----:B------:R-:W-:Y:S04]  /*7e60*/  USEL UR5, URZ, 0x1, !UP1 ;  /* 0x00000001ff057887 */ /* 0x000fe8000c800000 */
[----:B------:R-:W-:Y:S01]  /*7e70*/  ULOP3.LUT UR53, UR53, UR5, URZ, 0x3c, !UPT ;  /* 0x0000000535357292 */ /* 0x000fe2000f8e3cff */
[----:B------:R-:W-:Y:S11]  /*7e80*/  @P0 BRA `(.L_x_118) ;  /* 0x0000000000040947 */ /* 0x000ff60003800000 */
[----:B------:R-:W-:Y:S04]  /*7e90*/  DEPBAR.LE SB0, 0x1 ;  /* 0x000080400000791a */ /* 0x000fe80000000000 */
.L_x_118:
[----:B------:R-:W-:Y:S05]  /*7ea0*/  BSYNC.RECONVERGENT B0 ;  /* 0x0000000000007941 */ /* 0x000fea0003800200 */
.L_x_117:
[----:B------:R-:W-:Y:S01]  /*7eb0*/  BAR.SYNC.DEFER_BLOCKING 0x1, 0x80 ;  /* 0x0042000000007b1d */ /* 0x000fe20000010000 */
[----:B------:R-:W-:Y:S01]  /*7ec0*/  UISETP.NE.AND UP0, UPT, UR52, -0x2, UPT ;  /* 0xfffffffe3400788c */ /* 0x000fe2000bf05270 */
[----:B------:R-:W-:Y:S08]  /*7ed0*/  IADD3 R22, PT, PT, R22, 0x1, RZ ;  /* 0x0000000116167810 */ /* 0x000ff00007ffe0ff */
[----:B------:R-:W-:Y:S05]  /*7ee0*/  BRA.U !UP0, `(.L_x_119) ;  /* 0x0000000108287547 */ /* 0x000fea000b800000 */
[----:B------:R-:W-:Y:S01]  /*7ef0*/  ISETP.NE.AND P0, PT, R70, RZ, PT ;  /* 0x000000ff4600720c */ /* 0x000fe20003f05270 */
[----:B-1----:R-:W-:Y:S01]  /*7f00*/  IMAD.U32 R2, RZ, RZ, UR47 ;  /* 0x0000002fff027e24 */ /* 0x002fe2000f8e00ff */
[----:B------:R-:W-:Y:S01]  /*7f10*/  UIADD3 UR4, UPT, UPT, UR47, 0x1, URZ ;  /* 0x000000012f047890 */ /* 0x000fe2000fffe0ff */
[----:B------:R-:W-:Y:S03]  /*7f20*/  IMAD.U32 R0, RZ, RZ, UR63 ;  /* 0x0000003fff007e24 */ /* 0x000fe6000f8e00ff */
[----:B------:R-:W-:Y:S04]  /*7f30*/  UISETP.NE.AND UP0, UPT, UR4, 0x3, UPT ;  /* 0x000000030400788c */ /* 0x000fe8000bf05270 */
[----:B------:R-:W-:Y:S03]  /*7f40*/  USEL UR47, UR4, URZ, UP0 ;  /* 0x000000ff042f7287 */ /* 0x000fe60008000000 */
[----:B------:R-:W-:Y:S05]  /*7f50*/  @P0 LEA R2, R2, UR43, 0x3 ;  /* 0x0000002b02020c11 */ /* 0x000fea000f8e18ff */
[----:B------:R-:W-:Y:S05]  /*7f60*/  @P0 VIADD R2, R2, 0x48 ;  /* 0x0000004802020836 */ /* 0x000fea0000000000 */
[----:B------:R-:W-:Y:S04]  /*7f70*/  @P0 PRMT R0, R0, 0x654, R2 ;  /* 0x0000065400000816 */ /* 0x000fe80000000002 */
[----:B------:R2:W-:Y:S03]  /*7f80*/  @P0 SYNCS.ARRIVE.TRANS64.RED.A1T0 RZ, [R0+URZ], RZ ;  /* 0x000000ff00ff09a7 */ /* 0x0005e600081004ff */
.L_x_119:
[----:B------:R-:W-:Y:S01]  /*7f90*/  R2UR UR6, R69 ;  /* 0x00000000450672ca */ /* 0x000fe200000e0000 */
[----:B------:R-:W-:Y:S01]  /*7fa0*/  UIADD3 UR52, UPT, UPT, UR52, 0x2, URZ ;  /* 0x0000000234347890 */ /* 0x000fe2000fffe0ff */
[----:B------:R-:W-:Y:S02]  /*7fb0*/  R2UR UR5, R55 ;  /* 0x00000000370572ca */ /* 0x000fe400000e0000 */
[----:B------:R-:W-:Y:S02]  /*7fc0*/  R2UR UR4, R56 ;  /* 0x00000000380472ca */ /* 0x000fe400000e0000 */
[----:B------:R-:W-:Y:S02]  /*7fd0*/  R2UR UR60, R67 ;  /* 0x00000000433c72ca */ /* 0x000fe400000e0000 */
[----:B------:R-:W-:Y:S02]  /*7fe0*/  ISETP.NE.AND P0, PT, R59, 0x2, PT ;  /* 0x000000023b00780c */ /* 0x000fe40003f05270 */
[----:B------:R-:W-:Y:S02]  /*7ff0*/  ISETP.NE.AND P1, PT, R22, 0x4, PT ;  /* 0x000000041600780c */ /* 0x000fe40003f25270 */
[----:B-1----:R-:W-:Y:S01]  /*8000*/  SEL R2, RZ, 0x1, P0 ;  /* 0x00000001ff027807 */ /* 0x002fe20000000000 */
[----:B------:R-:W-:Y:S01]  /*8010*/  UISETP.NE.AND UP0, UPT, UR6, URZ, UPT ;  /* 0x000000ff0600728c */ /* 0x000fe2000bf05270 */
[----:B--2---:R-:W-:Y:S01]  /*8020*/  SEL R0, RZ, 0x1, P1 ;  /* 0x00000001ff007807 */ /* 0x004fe20000800000 */
[----:B------:R-:W-:Y:S01]  /*8030*/  UIADD3 UR27, UPT, UPT, UR36, UR5, URZ ;  /* 0x00000005241b7290 */ /* 0x000fe2000fffe0ff */
[----:B------:R-:W-:Y:S01]  /*8040*/  LOP3.LUT R60, R60, R2, RZ, 0x3c, !PT ;  /* 0x000000023c3c7212 */ /* 0x000fe200078e3cff */
[----:B------:R-:W-:Y:S01]  /*8050*/  UIADD3 UR25, UPT, UPT, UR37, UR4, URZ ;  /* 0x0000000425197290 */ /* 0x000fe2000fffe0ff */
[----:B------:R-:W-:Y:S02]  /*8060*/  LOP3.LUT R61, R61, R0, RZ, 0x3c, !PT ;  /* 0x000000003d3d7212 */ /* 0x000fe400078e3cff */
[----:B------:R-:W-:Y:S02]  /*8070*/  SEL R59, R59, RZ, P0 ;  /* 0x000000ff3b3b7207 */ /* 0x000fe40000000000 */
[----:B------:R-:W-:Y:S01]  /*8080*/  SEL R22, R22, RZ, P1 ;  /* 0x000000ff16167207 */ /* 0x000fe20000800000 */
[----:B------:R-:W-:Y:S06]  /*8090*/  BRA.U UP0, `(.L_x_120) ;  /* 0xffffffd900b07547 */ /* 0x000fec000b83ffff */
[----:B------:R-:W-:-:S13]  /*80a0*/  R2UR UR4, R57 ;  /* 0x00000000390472ca */ /* 0x000fda00000e0000 */
[----:B------:R-:W-:-:S09]  /*80b0*/  UISETP.NE.AND UP0, UPT, UR4, URZ, UPT ;  /* 0x000000ff0400728c */ /* 0x000fd2000bf05270 */
[----:B------:R-:W-:Y:S05]  /*80c0*/  BRA.U !UP0, `(.L_x_121) ;  /* 0x0000000108487547 */ /* 0x000fea000b800000 */
[----:B------:R-:W1:Y:S02]  /*80d0*/  LDCU.64 UR4, c[0x0][0x890] ;  /* 0x00011200ff0477ac */ /* 0x000e640008000a00 */
[----:B-1----:R-:W-:-:S04]  /*80e0*/  UISETP.NE.U32.AND UP0, UPT, UR4, URZ, UPT ;  /* 0x000000ff0400728c */ /* 0x002fc8000bf05070 */
[----:B------:R-:W-:-:S09]  /*80f0*/  UISETP.NE.AND.EX UP0, UPT, UR5, URZ, UPT, UP0 ;  /* 0x000000ff0500728c */ /* 0x000fd2000bf05300 */
[----:B------:R-:W-:Y:S05]  /*8100*/  BRA.U UP0, `(.L_x_122) ;  /* 0x00000001000c7547 */ /* 0x000fea000b800000 */
[----:B------:R-:W-:-:S13]  /*8110*/  FSETP.NEU.AND P0, PT, R26, RZ, PT ;  /* 0x000000ff1a00720b */ /* 0x000fda0003f0d000 */
[----:B------:R-:W-:Y:S05]  /*8120*/  @!P0 EXIT ;  /* 0x000000000000894d */ /* 0x000fea0003800000 */
[----:B------:R-:W-:Y:S05]  /*8130*/  BRA `(.L_x_121) ;  /* 0x00000000002c7947 */ /* 0x000fea0003800000 */
.L_x_122:
[----:B------:R-:W-:Y:S01]  /*8140*/  ISETP.NE.AND P0, PT, R58, RZ, PT ;  /* 0x000000ff3a00720c */ /* 0x000fe20003f05270 */
[----:B------:R-:W-:-:S12]  /*8150*/  BSSY.RECONVERGENT B0, `(.L_x_121) ;  /* 0x0000009000007945 */ /* 0x000fd80003800200 */
[----:B------:R-:W-:Y:S05]  /*8160*/  @P0 BRA `(.L_x_123) ;  /* 0x0000000000140947 */ /* 0x000fea0003800000 */
[----:B------:R-:W1:Y:S02]  /*8170*/  LDCU.64 UR4, c[0x0][0x888] ;  /* 0x00011100ff0477ac */ /* 0x000e640008000a00 */
[----:B-1----:R-:W-:-:S04]  /*8180*/  ISETP.NE.U32.AND P0, PT, RZ, UR4, PT ;  /* 0x00000004ff007c0c */ /* 0x002fc8000bf05070 */
[----:B------:R-:W-:-:S13]  /*8190*/  ISETP.NE.AND.EX P0, PT, RZ, UR5, PT, P0 ;  /* 0x00000005ff007c0c */ /* 0x000fda000bf05300 */
[----:B------:R-:W-:Y:S05]  /*81a0*/  @!P0 EXIT ;  /* 0x000000000000894d */ /* 0x000fea0003800000 */
[----:B------:R-:W-:Y:S05]  /*81b0*/  BRA `(.L_x_124) ;  /* 0x0000000000087947 */ /* 0x000fea0003800000 */
.L_x_123:
[----:B------:R-:W-:-:S13]  /*81c0*/  FSETP.NEU.AND P0, PT, R26, RZ, PT ;  /* 0x000000ff1a00720b */ /* 0x000fda0003f0d000 */
[----:B------:R-:W-:Y:S05]  /*81d0*/  @!P0 EXIT ;  /* 0x000000000000894d */ /* 0x000fea0003800000 */
.L_x_124:
[----:B------:R-:W-:Y:S05]  /*81e0*/  BSYNC.RECONVERGENT B0 ;  /* 0x0000000000007941 */ /* 0x000fea0003800200 */
.L_x_121:
[----:B------:R-:W-:Y:S01]  /*81f0*/  ULEA UR4, UR47, UR43, 0x3 ;  /* 0x0000002b2f047291 */ /* 0x000fe2000f8e18ff */
[----:B------:R-:W-:-:S04]  /*8200*/  DEPBAR.LE SB0, 0x0 ;  /* 0x000080000000791a */ /* 0x000fc80000000000 */
[----:B------:R-:W-:-:S04]  /*8210*/  UIADD3 UR4, UPT, UPT, UR4, 0x48, URZ ;  /* 0x0000004804047890 */ /* 0x000fc8000fffe0ff */
[----:B------:R-:W-:-:S09]  /*8220*/  UPRMT UR4, UR63, 0x654, UR4 ;  /* 0x000006543f047896 */ /* 0x000fd20008000004 */
[----:B------:R-:W-:Y:S01]  /*8230*/  SYNCS.ARRIVE.TRANS64.RED.A1T0 RZ, [UR4], RZ ;  /* 0x000000ffffff79a7 */ /* 0x000fe20008100404 */
[----:B------:R-:W-:Y:S05]  /*8240*/  EXIT ;  /* 0x000000000000794d */ /* 0x000fea0003800000 */
.L_x_24:
[----:B--2---:R2:W3:Y:S02]  /*8250*/  SYNCS.PHASECHK.TRANS64.TRYWAIT P0, [R0+URZ+0xe0], R2 ;  /* 0x0000e002000075a7 */ /* 0x0044e400080011ff */
[----:B---3--:R-:W-:Y:S05]  /*8260*/  @!P0 NANOSLEEP.SYNCS 0x989680 ;  /* 0x009896800000895d */ /* 0x008fea0003900000 */
[----:B------:R-:W3:Y:S02]  /*8270*/  @!P0 SYNCS.PHASECHK.TRANS64 P0, [R0+URZ+0xe0], R2 ;  /* 0x0000e002000085a7 */ /* 0x000ee400080010ff */
[----:B---3--:R-:W-:Y:S05]  /*8280*/  @!P0 BRA `(.L_x_24) ;  /* 0xfffffffc00f08947 */ /* 0x008fea000383ffff */
[----:B------:R-:W-:Y:S05]  /*8290*/  BRA `(.L_x_125) ;  /* 0xffffff9400cc7947 */ /* 0x000fea000383ffff */
.L_x_27:
[----:B-1----:R-:W-:-:S07]  /*82a0*/  MOV R0, UR57 ;  /* 0x0000003900007c02 */ /* 0x002fce0008000f00 */
.L_x_126:
[----:B-1----:R1:W2:Y:S02]  /*82b0*/  SYNCS.PHASECHK.TRANS64.TRYWAIT P0, [R0+URZ+0x18], R3 ;  /* 0x00001803000075a7 */ /* 0x0022a400080011ff */
[----:B--2---:R-:W-:Y:S05]  /*82c0*/  @!P0 NANOSLEEP.SYNCS 0x989680 ;  /* 0x009896800000895d */ /* 0x004fea0003900000 */
[----:B------:R-:W2:Y:S02]  /*82d0*/  @!P0 SYNCS.PHASECHK.TRANS64 P0, [R0+URZ+0x18], R3 ;  /* 0x00001803000085a7 */ /* 0x000ea400080010ff */
[----:B--2---:R-:W-:Y:S05]  /*82e0*/  @!P0 BRA `(.L_x_126) ;  /* 0xfffffffc00f08947 */ /* 0x004fea000383ffff */
[----:B------:R-:W-:Y:S05]  /*82f0*/  BRA `(.L_x_26) ;  /* 0xffffff9800187947 */ /* 0x000fea000383ffff */
.L_x_36:
[----:B-1----:R-:W-:-:S07]  /*8300*/  MOV R0, UR57 ;  /* 0x0000003900007c02 */ /* 0x002fce0008000f00 */
.L_x_127:
[----:B-1----:R1:W2:Y:S02]  /*8310*/  SYNCS.PHASECHK.TRANS64.TRYWAIT P0, [R0+URZ+0x18], R3 ;  /* 0x00001803000075a7 */ /* 0x0022a400080011ff */
[----:B--2---:R-:W-:Y:S05]  /*8320*/  @!P0 NANOSLEEP.SYNCS 0x989680 ;  /* 0x009896800000895d */ /* 0x004fea0003900000 */
[----:B------:R-:W2:Y:S02]  /*8330*/  @!P0 SYNCS.PHASECHK.TRANS64 P0, [R0+URZ+0x18], R3 ;  /* 0x00001803000085a7 */ /* 0x000ea400080010ff */
[----:B--2---:R-:W-:Y:S05]  /*8340*/  @!P0 BRA `(.L_x_127) ;  /* 0xfffffffc00f08947 */ /* 0x004fea000383ffff */
[----:B------:R-:W-:Y:S05]  /*8350*/  BRA `(.L_x_35) ;  /* 0xffffff9c007c7947 */ /* 0x000fea000383ffff */
.L_x_43:
[----:B-1----:R1:W4:Y:S02]  /*8360*/  SYNCS.PHASECHK.TRANS64.TRYWAIT P0, [R3+URZ+0x70], R0 ;  /* 0x00007000030075a7 */ /* 0x00232400080011ff */
[----:B----4-:R-:W-:Y:S05]  /*8370*/  @!P0 NANOSLEEP.SYNCS 0x989680 ;  /* 0x009896800000895d */ /* 0x010fea0003900000 */
[----:B------:R-:W4:Y:S02]  /*8380*/  @!P0 SYNCS.PHASECHK.TRANS64 P0, [R3+URZ+0x70], R0 ;  /* 0x00007000030085a7 */ /* 0x000f2400080010ff */
[----:B----4-:R-:W-:Y:S05]  /*8390*/  @!P0 BRA `(.L_x_43) ;  /* 0xfffffffc00f08947 */ /* 0x010fea000383ffff */
[----:B------:R-:W-:Y:S05]  /*83a0*/  BRA `(.L_x_128) ;  /* 0xffffffa000c07947 */ /* 0x000fea000383ffff */
.L_x_47:
[----:B------:R-:W-:-:S07]  /*83b0*/  MOV R0, UR4 ;  /* 0x0000000400007c02 */ /* 0x000fce0008000f00 */
.L_x_129:
[----:B-1----:R1:W2:Y:S02]  /*83c0*/  SYNCS.PHASECHK.TRANS64.TRYWAIT P0, [R0+URZ], R2 ;  /* 0x00000002000075a7 */ /* 0x0022a400080011ff */
[----:B--2---:R-:W-:Y:S05]  /*83d0*/  @!P0 NANOSLEEP.SYNCS 0x989680 ;  /* 0x009896800000895d */ /* 0x004fea0003900000 */
[----:B------:R-:W2:Y:S02]  /*83e0*/  @!P0 SYNCS.PHASECHK.TRANS64 P0, [R0+URZ], R2 ;  /* 0x00000002000085a7 */ /* 0x000ea400080010ff */
[----:B--2---:R-:W-:Y:S05]  /*83f0*/  @!P0 BRA `(.L_x_129) ;  /* 0xfffffffc00f08947 */ /* 0x004fea000383ffff */
[----:B------:R-:W-:Y:S05]  /*8400*/  BRA `(.L_x_130) ;  /* 0xffffffa8006c7947 */ /* 0x000fea000383ffff */
.L_x_48:
[----:B------:R-:W-:-:S07]  /*8410*/  MOV R0, UR5 ;  /* 0x0000000500007c02 */ /* 0x000fce0008000f00 */
.L_x_131:
[----:B-1----:R1:W2:Y:S02]  /*8420*/  SYNCS.PHASECHK.TRANS64.TRYWAIT P0, [R0+URZ], R2 ;  /* 0x00000002000075a7 */ /* 0x0022a400080011ff */
[----:B--2---:R-:W-:Y:S05]  /*8430*/  @!P0 NANOSLEEP.SYNCS 0x989680 ;  /* 0x009896800000895d */ /* 0x004fea0003900000 */
[----:B------:R-:W2:Y:S02]  /*8440*/  @!P0 SYNCS.PHASECHK.TRANS64 P0, [R0+URZ], R2 ;  /* 0x00000002000085a7 */ /* 0x000ea400080010ff */
[----:B--2---:R-:W-:Y:S05]  /*8450*/  @!P0 BRA `(.L_x_131) ;  /* 0xfffffffc00f08947 */ /* 0x004fea000383ffff */
[----:B------:R-:W-:Y:S05]  /*8460*/  BRA `(.L_x_132) ;  /* 0xffffffa800787947 */ /* 0x000fea000383ffff */
.L_x_51:
[----:B--2---:R2:W3:Y:S02]  /*8470*/  SYNCS.PHASECHK.TRANS64.TRYWAIT P0, [R2+URZ+0xd0], R4 ;  /* 0x0000d004020075a7 */ /* 0x0044e400080011ff */
[----:B---3--:R-:W-:Y:S05]  /*8480*/  @!P0 NANOSLEEP.SYNCS 0x989680 ;  /* 0x009896800000895d */ /* 0x008fea0003900000 */
[----:B------:R-:W3:Y:S02]  /*8490*/  @!P0 SYNCS.PHASECHK.TRANS64 P0, [R2+URZ+0xd0], R4 ;  /* 0x0000d004020085a7 */ /* 0x000ee400080010ff */
[----:B---3--:R-:W-:Y:S05]  /*84a0*/  @!P0 BRA `(.L_x_51) ;  /* 0xfffffffc00f08947 */ /* 0x008fea000383ffff */
[----:B------:R-:W-:Y:S05]  /*84b0*/  BRA `(.L_x_133) ;  /* 0xffffffa800d47947 */ /* 0x000fea000383ffff */
.L_x_52:
[----:B------:R-:W-:-:S07]  /*84c0*/  MOV R2, UR4 ;  /* 0x0000000400027c02 */ /* 0x000fce0008000f00 */
.L_x_134:
[----:B--2---:R2:W3:Y:S02]  /*84d0*/  SYNCS.PHASECHK.TRANS64.TRYWAIT P0, [R2+URZ+0x80], R5 ;  /* 0x00008005020075a7 */ /* 0x0044e400080011ff */
[----:B---3--:R-:W-:Y:S05]  /*84e0*/  @!P0 NANOSLEEP.SYNCS 0x989680 ;  /* 0x009896800000895d */ /* 0x008fea0003900000 */
[----:B------:R-:W3:Y:S02]  /*84f0*/  @!P0 SYNCS.PHASECHK.TRANS64 P0, [R2+URZ+0x80], R5 ;  /* 0x00008005020085a7 */ /* 0x000ee400080010ff */
[----:B---3--:R-:W-:Y:S05]  /*8500*/  @!P0 BRA `(.L_x_134) ;  /* 0xfffffffc00f08947 */ /* 0x008fea000383ffff */
[----:B------:R-:W-:Y:S05]  /*8510*/  BRA `(.L_x_135) ;  /* 0xffffffa800e47947 */ /* 0x000fea000383ffff */
.L_x_53:
[----:B--2---:R2:W3:Y:S02]  /*8520*/  SYNCS.PHASECHK.TRANS64.TRYWAIT P1, [R2+URZ+0x70], R4 ;  /* 0x00007004020075a7 */ /* 0x0044e400080211ff */
[----:B---3--:R-:W-:Y:S05]  /*8530*/  @!P1 NANOSLEEP.SYNCS 0x989680 ;  /* 0x009896800000995d */ /* 0x008fea0003900000 */
[----:B------:R-:W3:Y:S02]  /*8540*/  @!P1 SYNCS.PHASECHK.TRANS64 P1, [R2+URZ+0x70], R4 ;  /* 0x00007004020095a7 */ /* 0x000ee400080210ff */
[----:B---3--:R-:W-:Y:S05]  /*8550*/  @!P1 BRA `(.L_x_53) ;  /* 0xfffffffc00f09947 */ /* 0x008fea000383ffff */
[----:B------:R-:W-:Y:S05]  /*8560*/  BRA `(.L_x_136) ;  /* 0xffffffac00147947 */ /* 0x000fea000383ffff */
.L_x_56:
[----:B------:R-:W-:-:S07]  /*8570*/  MOV R0, UR4 ;  /* 0x0000000400007c02 */ /* 0x000fce0008000f00 */
.L_x_137:
[----:B--2---:R2:W3:Y:S02]  /*8580*/  SYNCS.PHASECHK.TRANS64.TRYWAIT P0, [R0+URZ+0x80], R2 ;  /* 0x00008002000075a7 */ /* 0x0044e400080011ff */
[----:B---3--:R-:W-:Y:S05]  /*8590*/  @!P0 NANOSLEEP.SYNCS 0x989680 ;  /* 0x009896800000895d */ /* 0x008fea0003900000 */
[----:B------:R-:W3:Y:S02]  /*85a0*/  @!P0 SYNCS.PHASECHK.TRANS64 P0, [R0+URZ+0x80], R2 ;  /* 0x00008002000085a7 */ /* 0x000ee400080010ff */
[----:B---3--:R-:W-:Y:S05]  /*85b0*/  @!P0 BRA `(.L_x_137) ;  /* 0xfffffffc00f08947 */ /* 0x008fea000383ffff */
[----:B------:R-:W-:Y:S05]  /*85c0*/  BRA `(.L_x_55) ;  /* 0xffffffac00687947 */ /* 0x000fea000383ffff */
.L_x_63:
[----:B-1----:R1:W2:Y:S02]  /*85d0*/  SYNCS.PHASECHK.TRANS64.TRYWAIT P1, [R0+URZ+0x70], R2 ;  /* 0x00007002000075a7 */ /* 0x0022a400080211ff */
[----:B--2---:R-:W-:Y:S05]  /*85e0*/  @!P1 NANOSLEEP.SYNCS 0x989680 ;  /* 0x009896800000995d */ /* 0x004fea0003900000 */
[----:B------:R-:W2:Y:S02]  /*85f0*/  @!P1 SYNCS.PHASECHK.TRANS64 P1, [R0+URZ+0x70], R2 ;  /* 0x00007002000095a7 */ /* 0x000ea400080210ff */
[----:B--2---:R-:W-:Y:S05]  /*8600*/  @!P1 BRA `(.L_x_63) ;  /* 0xfffffffc00f09947 */ /* 0x004fea000383ffff */
[----:B------:R-:W-:Y:S05]  /*8610*/  BRA `(.L_x_138) ;  /* 0xffffffb000d07947 */ /* 0x000fea000383ffff */
.L_x_64:
[----:B------:R-:W-:-:S13]  /*8620*/  R2UR UR4, R13 ;  /* 0x000000000d0472ca */ /* 0x000fda00000e0000 */
[----:B------:R-:W-:-:S07]  /*8630*/  MOV R2, UR4 ;  /* 0x0000000400027c02 */ /* 0x000fce0008000f00 */
.L_x_139:
[----:B-1----:R1:W2:Y:S02]  /*8640*/  SYNCS.PHASECHK.TRANS64.TRYWAIT P0, [R2+URZ+0xb0], R0 ;  /* 0x0000b000020075a7 */ /* 0x0022a400080011ff */
[----:B--2---:R-:W-:Y:S05]  /*8650*/  @!P0 NANOSLEEP.SYNCS 0x989680 ;  /* 0x009896800000895d */ /* 0x004fea0003900000 */
[----:B------:R-:W2:Y:S02]  /*8660*/  @!P0 SYNCS.PHASECHK.TRANS64 P0, [R2+URZ+0xb0], R0 ;  /* 0x0000b000020085a7 */ /* 0x000ea400080010ff */
[----:B--2---:R-:W-:Y:S05]  /*8670*/  @!P0 BRA `(.L_x_139) ;  /* 0xfffffffc00f08947 */ /* 0x004fea000383ffff */
[----:B------:R-:W-:Y:S05]  /*8680*/  BRA `(.L_x_140) ;  /* 0xffffffb400247947 */ /* 0x000fea000383ffff */
.L_x_67:
[----:B------:R-:W-:Y:S07]  /*8690*/  MOV R0, UR5 ;  /* 0x0000000500007c02 */ /* 0x000fee0008000f00 */
.L_x_141:
[----:B-1----:R1:W2:Y:S02]  /*86a0*/  SYNCS.PHASECHK.TRANS64.TRYWAIT P0, [R0+URZ], R2 ;  /* 0x00000002000075a7 */ /* 0x0022a400080011ff */
[----:B--2---:R-:W-:Y:S05]  /*86b0*/  @!P0 NANOSLEEP.SYNCS 0x989680 ;  /* 0x009896800000895d */ /* 0x004fea0003900000 */
[----:B------:R-:W2:Y:S02]  /*86c0*/  @!P0 SYNCS.PHASECHK.TRANS64 P0, [R0+URZ], R2 ;  /* 0x00000002000085a7 */ /* 0x000ea400080010ff */
[----:B--2---:R-:W-:Y:S05]  /*86d0*/  @!P0 BRA `(.L_x_141) ;  /* 0xfffffffc00f08947 */ /* 0x004fea000383ffff */
[----:B------:R-:W-:Y:S05]  /*86e0*/  BRA `(.L_x_66) ;  /* 0xffffffb400407947 */ /* 0x000fea000383ffff */
.L_x_70:
[----:B------:R-:W-:-:S07]  /*86f0*/  MOV R0, UR4 ;  /* 0x0000000400007c02 */ /* 0x000fce0008000f00 */
.L_x_142:
[----:B--2---:R2:W3:Y:S02]  /*8700*/  SYNCS.PHASECHK.TRANS64.TRYWAIT P0, [R0+URZ], R2 ;  /* 0x00000002000075a7 */ /* 0x0044e400080011ff */
[----:B---3--:R-:W-:Y:S05]  /*8710*/  @!P0 NANOSLEEP.SYNCS 0x989680 ;  /* 0x009896800000895d */ /* 0x008fea0003900000 */
[----:B------:R-:W3:Y:S02]  /*8720*/  @!P0 SYNCS.PHASECHK.TRANS64 P0, [R0+URZ], R2 ;  /* 0x00000002000085a7 */ /* 0x000ee400080010ff */
[----:B---3--:R-:W-:Y:S05]  /*8730*/  @!P0 BRA `(.L_x_142) ;  /* 0xfffffffc00f08947 */ /* 0x008fea000383ffff */
[----:B------:R-:W-:Y:S05]  /*8740*/  BRA `(.L_x_143) ;  /* 0xffffffbc004c7947 */ /* 0x000fea000383ffff */
.L_x_71:
[----:B------:R-:W-:-:S07]  /*8750*/  MOV R0, UR5 ;  /* 0x0000000500007c02 */ /* 0x000fce0008000f00 */
.L_x_144:
[----:B-1----:R1:W2:Y:S02]  /*8760*/  SYNCS.PHASECHK.TRANS64.TRYWAIT P0, [R0+URZ], R3 ;  /* 0x00000003000075a7 */ /* 0x0022a400080011ff */
[----:B--2---:R-:W-:Y:S05]  /*8770*/  @!P0 NANOSLEEP.SYNCS 0x989680 ;  /* 0x009896800000895d */ /* 0x004fea0003900000 */
[----:B------:R-:W2:Y:S02]  /*8780*/  @!P0 SYNCS.PHASECHK.TRANS64 P0, [R0+URZ], R3 ;  /* 0x00000003000085a7 */ /* 0x000ea400080010ff */
[----:B--2---:R-:W-:Y:S05]  /*8790*/  @!P0 BRA `(.L_x_144) ;  /* 0xfffffffc00f08947 */ /* 0x004fea000383ffff */
[----:B------:R-:W-:Y:S05]  /*87a0*/  BRA `(.L_x_145) ;  /* 0xffffffbc00587947 */ /* 0x000fea000383ffff */
.L_x_72:
[----:B------:R-:W-:-:S07]  /*87b0*/  MOV R0, UR5 ;  /* 0x0000000500007c02 */ /* 0x000fce0008000f00 */
.L_x_146:
[----:B-1----:R1:W2:Y:S02]  /*87c0*/  SYNCS.PHASECHK.TRANS64.TRYWAIT P0, [R0+URZ], R3 ;  /* 0x00000003000075a7 */ /* 0x0022a400080011ff */
[----:B--2---:R-:W-:Y:S05]  /*87d0*/  @!P0 NANOSLEEP.SYNCS 0x989680 ;  /* 0x009896800000895d */ /* 0x004fea0003900000 */
[----:B------:R-:W2:Y:S02]  /*87e0*/  @!P0 SYNCS.PHASECHK.TRANS64 P0, [R0+URZ], R3 ;  /* 0x00000003000085a7 */ /* 0x000ea400080010ff */
[----:B--2---:R-:W-:Y:S05]  /*87f0*/  @!P0 BRA `(.L_x_146) ;  /* 0xfffffffc00f08947 */ /* 0x004fea000383ffff */
[----:B------:R-:W-:Y:S05]  /*8800*/  BRA `(.L_x_147) ;  /* 0xffffffbc00647947 */ /* 0x000fea000383ffff */
.L_x_73:
[----:B-1----:R-:W-:-:S07]  /*8810*/  MOV R0, UR4 ;  /* 0x0000000400007c02 */ /* 0x002fce0008000f00 */
.L_x_148:
[----:B-1----:R1:W2:Y:S02]  /*8820*/  SYNCS.PHASECHK.TRANS64.TRYWAIT P0, [R0+URZ], R2 ;  /* 0x00000002000075a7 */ /* 0x0022a400080011ff */
[----:B--2---:R-:W-:Y:S05]  /*8830*/  @!P0 NANOSLEEP.SYNCS 0x989680 ;  /* 0x009896800000895d */ /* 0x004fea0003900000 */
[----:B------:R-:W2:Y:S02]  /*8840*/  @!P0 SYNCS.PHASECHK.TRANS64 P0, [R0+URZ], R2 ;  /* 0x00000002000085a7 */ /* 0x000ea400080010ff */
[----:B--2---:R-:W-:Y:S05]  /*8850*/  @!P0 BRA `(.L_x_148) ;  /* 0xfffffffc00f08947 */ /* 0x004fea000383ffff */
[----:B------:R-:W-:Y:S05]  /*8860*/  BRA `(.L_x_149) ;  /* 0xffffffbc00707947 */ /* 0x000fea000383ffff */
.L_x_78:
[----:B---3--:R3:W4:Y:S02]  /*8870*/  SYNCS.PHASECHK.TRANS64.TRYWAIT P0, [R12+URZ+0x70], R0 ;  /* 0x000070000c0075a7 */ /* 0x00872400080011ff */
[----:B----4-:R-:W-:Y:S05]  /*8880*/  @!P0 NANOSLEEP.SYNCS 0x989680 ;  /* 0x009896800000895d */ /* 0x010fea0003900000 */
[----:B------:R-:W4:Y:S02]  /*8890*/  @!P0 SYNCS.PHASECHK.TRANS64 P0, [R12+URZ+0x70], R0 ;  /* 0x000070000c0085a7 */ /* 0x000f2400080010ff */
[----:B----4-:R-:W-:Y:S05]  /*88a0*/  @!P0 BRA `(.L_x_78) ;  /* 0xfffffffc00f08947 */ /* 0x010fea000383ffff */
[----:B------:R-:W-:Y:S05]  /*88b0*/  BRA `(.L_x_150) ;  /* 0xffffffc000847947 */ /* 0x000fea000383ffff */
.L_x_81:
[----:B-1----:R-:W-:Y:S07]  /*88c0*/  MOV R0, UR24 ;  /* 0x0000001800007c02 */ /* 0x002fee0008000f00 */
.L_x_151:
[----:B-1----:R1:W3:Y:S02]  /*88d0*/  SYNCS.PHASECHK.TRANS64.TRYWAIT P2, [R0+URZ+0x68], R6 ;  /* 0x00006806000075a7 */ /* 0x0022e400080411ff */
[----:B---3--:R-:W-:Y:S05]  /*88e0*/  @!P2 NANOSLEEP.SYNCS 0x989680 ;  /* 0x009896800000a95d */ /* 0x008fea0003900000 */
[----:B------:R-:W3:Y:S02]  /*88f0*/  @!P2 SYNCS.PHASECHK.TRANS64 P2, [R0+URZ+0x68], R6 ;  /* 0x000068060000a5a7 */ /* 0x000ee400080410ff */
[----:B---3--:R-:W-:Y:S05]  /*8900*/  @!P2 BRA `(.L_x_151) ;  /* 0xfffffffc00f0a947 */ /* 0x008fea000383ffff */
[----:B------:R-:W-:Y:S05]  /*8910*/  BRA `(.L_x_80) ;  /* 0xffffffc400e87947 */ /* 0x000fea000383ffff */
.L_x_84:
[----:B------:R-:W-:Y:S07]  /*8920*/  MOV R0, UR4 ;  /* 0x0000000400007c02 */ /* 0x000fee0008000f00 */
.L_x_152:
[----:B-1----:R1:W3:Y:S02]  /*8930*/  SYNCS.PHASECHK.TRANS64.TRYWAIT P0, [R0+URZ+0x48], R9 ;  /* 0x00004809000075a7 */ /* 0x0022e400080011ff */
[----:B---3--:R-:W-:Y:S05]  /*8940*/  @!P0 NANOSLEEP.SYNCS 0x989680 ;  /* 0x009896800000895d */ /* 0x008fea0003900000 */
[----:B------:R-:W3:Y:S02]  /*8950*/  @!P0 SYNCS.PHASECHK.TRANS64 P0, [R0+URZ+0x48], R9 ;  /* 0x00004809000085a7 */ /* 0x000ee400080010ff */
[----:B---3--:R-:W-:Y:S05]  /*8960*/  @!P0 BRA `(.L_x_152) ;  /* 0xfffffffc00f08947 */ /* 0x008fea000383ffff */
[----:B------:R-:W-:Y:S05]  /*8970*/  BRA `(.L_x_153) ;  /* 0xffffffc800487947 */ /* 0x000fea000383ffff */
.L_x_85:
[----:B------:R-:W-:Y:S07]  /*8980*/  MOV R6, UR5 ;  /* 0x0000000500067c02 */ /* 0x000fee0008000f00 */
.L_x_154:
[----:B-1----:R1:W3:Y:S02]  /*8990*/  SYNCS.PHASECHK.TRANS64.TRYWAIT P0, [R6+URZ+0x48], R0 ;  /* 0x00004800060075a7 */ /* 0x0022e400080011ff */
[----:B---3--:R-:W-:Y:S05]  /*89a0*/  @!P0 NANOSLEEP.SYNCS 0x989680 ;  /* 0x009896800000895d */ /* 0x008fea0003900000 */
[----:B------:R-:W3:Y:S02]  /*89b0*/  @!P0 SYNCS.PHASECHK.TRANS64 P0, [R6+URZ+0x48], R0 ;  /* 0x00004800060085a7 */ /* 0x000ee400080010ff */
[----:B---3--:R-:W-:Y:S05]  /*89c0*/  @!P0 BRA `(.L_x_154) ;  /* 0xfffffffc00f08947 */ /* 0x008fea000383ffff */
[----:B------:R-:W-:Y:S05]  /*89d0*/  BRA `(.L_x_155) ;  /* 0xffffffc800a47947 */ /* 0x000fea000383ffff */
.L_x_87:
[----:B------:R-:W-:-:S07]  /*89e0*/  MOV R0, UR4 ;  /* 0x0000000400007c02 */ /* 0x000fce0008000f00 */
.L_x_156:
[----:B-1----:R1:W4:Y:S02]  /*89f0*/  SYNCS.PHASECHK.TRANS64.TRYWAIT P0, [R0+URZ], R2 ;  /* 0x00000002000075a7 */ /* 0x00232400080011ff */
[----:B----4-:R-:W-:Y:S05]  /*8a00*/  @!P0 NANOSLEEP.SYNCS 0x989680 ;  /* 0x009896800000895d */ /* 0x010fea0003900000 */
[----:B------:R-:W4:Y:S02]  /*8a10*/  @!P0 SYNCS.PHASECHK.TRANS64 P0, [R0+URZ], R2 ;  /* 0x00000002000085a7 */ /* 0x000f2400080010ff */
[----:B----4-:R-:W-:Y:S05]  /*8a20*/  @!P0 BRA `(.L_x_156) ;  /* 0xfffffffc00f08947 */ /* 0x010fea000383ffff */
[----:B------:R-:W-:Y:S05]  /*8a30*/  BRA `(.L_x_157) ;  /* 0xffffffcc00347947 */ /* 0x000fea000383ffff */
.L_x_88:
[----:B------:R-:W-:-:S07]  /*8a40*/  MOV R0, UR5 ;  /* 0x0000000500007c02 */ /* 0x000fce0008000f00 */
.L_x_158:
[----:B-1----:R1:W4:Y:S02]  /*8a50*/  SYNCS.PHASECHK.TRANS64.TRYWAIT P0, [R0+URZ], R2 ;  /* 0x00000002000075a7 */ /* 0x00232400080011ff */
[----:B----4-:R-:W-:Y:S05]  /*8a60*/  @!P0 NANOSLEEP.SYNCS 0x989680 ;  /* 0x009896800000895d */ /* 0x010fea0003900000 */
[----:B------:R-:W4:Y:S02]  /*8a70*/  @!P0 SYNCS.PHASECHK.TRANS64 P0, [R0+URZ], R2 ;  /* 0x00000002000085a7 */ /* 0x000f2400080010ff */
[----:B----4-:R-:W-:Y:S05]  /*8a80*/  @!P0 BRA `(.L_x_158) ;  /* 0xfffffffc00f08947 */ /* 0x010fea000383ffff */
[----:B------:R-:W-:Y:S05]  /*8a90*/  BRA `(.L_x_159) ;  /* 0xffffffcc00407947 */ /* 0x000fea000383ffff */
.L_x_90:
[----:B-1----:R1:W2:Y:S02]  /*8aa0*/  SYNCS.PHASECHK.TRANS64.TRYWAIT P0, [R0+URZ+0x70], R2 ;  /* 0x00007002000075a7 */ /* 0x0022a400080011ff */
[----:B--2---:R-:W-:Y:S05]  /*8ab0*/  @!P0 NANOSLEEP.SYNCS 0x989680 ;  /* 0x009896800000895d */ /* 0x004fea0003900000 */
[----:B------:R-:W2:Y:S02]  /*8ac0*/  @!P0 SYNCS.PHASECHK.TRANS64 P0, [R0+URZ+0x70], R2 ;  /* 0x00007002000085a7 */ /* 0x000ea400080010ff */
[----:B--2---:R-:W-:Y:S05]  /*8ad0*/  @!P0 BRA `(.L_x_90) ;  /* 0xfffffffc00f08947 */ /* 0x004fea000383ffff */
[----:B------:R-:W-:Y:S05]  /*8ae0*/  BRA `(.L_x_160) ;  /* 0xffffffd000307947 */ /* 0x000fea000383ffff */
.L_x_100:
[----:B-1----:R1:W3:Y:S02]  /*8af0*/  SYNCS.PHASECHK.TRANS64.TRYWAIT P1, [R2+URZ+0x30], R0 ;  /* 0x00003000020075a7 */ /* 0x0022e400080211ff */
[----:B---3--:R-:W-:Y:S05]  /*8b00*/  @!P1 NANOSLEEP.SYNCS 0x989680 ;  /* 0x009896800000995d */ /* 0x008fea0003900000 */
[----:B------:R-:W3:Y:S02]  /*8b10*/  @!P1 SYNCS.PHASECHK.TRANS64 P1, [R2+URZ+0x30], R0 ;  /* 0x00003000020095a7 */ /* 0x000ee400080210ff */
[----:B---3--:R-:W-:Y:S05]  /*8b20*/  @!P1 BRA `(.L_x_100) ;  /* 0xfffffffc00f09947 */ /* 0x008fea000383ffff */
[----:B------:R-:W-:Y:S05]  /*8b30*/  BRA `(.L_x_99) ;  /* 0xffffffdc00b07947 */ /* 0x000fea000383ffff */
.L_x_102:
[----:B--2---:R2:W3:Y:S02]  /*8b40*/  SYNCS.PHASECHK.TRANS64.TRYWAIT P0, [R71+URZ+0x90], R3 ;  /* 0x00009003470075a7 */ /* 0x0044e400080011ff */
[----:B---3--:R-:W-:Y:S05]  /*8b50*/  @!P0 NANOSLEEP.SYNCS 0x989680 ;  /* 0x009896800000895d */ /* 0x008fea0003900000 */
[----:B------:R-:W3:Y:S02]  /*8b60*/  @!P0 SYNCS.PHASECHK.TRANS64 P0, [R71+URZ+0x90], R3 ;  /* 0x00009003470085a7 */ /* 0x000ee400080010ff */
[----:B---3--:R-:W-:Y:S05]  /*8b70*/  @!P0 BRA `(.L_x_102) ;  /* 0xfffffffc00f08947 */ /* 0x008fea000383ffff */
[----:B------:R-:W-:Y:S05]  /*8b80*/  BRA `(.L_x_101) ;  /* 0xffffffe000287947 */ /* 0x000fea000383ffff */
.L_x_113:
[----:B-1----:R1:W2:Y:S02]  /*8b90*/  SYNCS.PHASECHK.TRANS64.TRYWAIT P0, [R2+URZ+0x30], R74 ;  /* 0x0000304a020075a7 */ /* 0x0022a400080011ff */
[----:B--2---:R-:W-:Y:S05]  /*8ba0*/  @!P0 NANOSLEEP.SYNCS 0x989680 ;  /* 0x009896800000895d */ /* 0x004fea0003900000 */
[----:B------:R-:W2:Y:S02]  /*8bb0*/  @!P0 SYNCS.PHASECHK.TRANS64 P0, [R2+URZ+0x30], R74 ;  /* 0x0000304a020085a7 */ /* 0x000ea400080010ff */
[----:B--2---:R-:W-:Y:S05]  /*8bc0*/  @!P0 BRA `(.L_x_113) ;  /* 0xfffffffc00f08947 */ /* 0x004fea000383ffff */
[----:B------:R-:W-:Y:S05]  /*8bd0*/  BRA `(.L_x_112) ;  /* 0xffffffe800747947 */ /* 0x000fea000383ffff */
        .weak           $__internal_0_$__cuda_sm10x_tcgen05_guardrail_trap_col_being_dealloced_not_returned_by_alloc
        .type           $__internal_0_$__cuda_sm10x_tcgen05_guardrail_trap_col_being_dealloced_not_returned_by_alloc,@function
        .size           $__internal_0_$__cuda_sm10x_tcgen05_guardrail_trap_col_being_dealloced_not_returned_by_alloc,($__internal_1_$__cuda_sm10x_tcgen05_guardrail_trap_phase_invalid_during_alloc - $__internal_0_$__cuda_sm10x_tcgen05_guardrail_trap_col_being_dealloced_not_returned_by_alloc)
$__internal_0_$__cuda_sm10x_tcgen05_guardrail_trap_col_being_dealloced_not_returned_by_alloc:
[----:B------:R-:W-:Y:S05]  /*8be0*/  BPT.TRAP 0x1 ;  /* 0x000000040000795c */ /* 0x000fea0000300000 */
[----:B------:R-:W-:-:S04]  /*8bf0*/  HFMA2 R3, -RZ, RZ, 0, 0 ;  /* 0x00000000ff037431 */ /* 0x000fc800000001ff */
[----:B------:R-:W-:Y:S05]  /*8c00*/  RET.REL.NODEC R2 `(_ZN7cutlass13device_kernelINS_4gemm6kernel13GemmUniversalIN4cute5tupleIJiiiiEEENS1_10collective13CollectiveMmaINS1_35MainloopSm100TmaUmmaWarpSpecializedILi3ELi2ELi4ENS5_IJNS4_1CILi2EEESB_NSA_ILi1EEEEEEEENS5_IJNSA_ILi64EEESF_NSA_ILi128EEEEEENS_10tfloat32_tENS5_IJlSC_lEEESI_SJ_NS4_8TiledMMAINS4_8MMA_AtomIJNS4_17SM100_MMA_TF32_SSISI_SI_fLi64ELi64ELNS4_4UMMA5MajorE0ELSO_0ELNSN_7ScaleInE0ELSP_0EEEEEENS4_6LayoutINS5_IJSC_SC_SC_EEENS5_IJNSA_ILi0EEESU_SU_EEEEENS5_IJNS4_10UnderscoreESX_SX_EEEEENS4_23SM90_TMA_LOAD_MULTICASTENS4_14ComposedLayoutINS4_7SwizzleILi3ELi4ELi3EEENS4_18smem_ptr_flag_bitsILi32EEENSS_INS5_IJNSA_ILi8EEENSA_ILi32EEEEEENS5_IJS17_SC_EEEEEEEvNS4_8identityES10_S1B_vS1C_EENS_8epilogue10collective18CollectiveEpilogueINS1E_23Sm100TmaWarpSpecializedILi3ELi2ELi16ELb1ELb0EEEJSH_NS5_IJNSS_ISF_SC_EENSS_IS17_SC_EEEEESI_SJ_SI_SJ_NS1E_6fusion15FusionCallbacksIS1I_NS1M_17LinearCombinationISI_fSI_fLNS_15FloatRoundStyleE2EEESH_S1L_JEEENS4_5SM1004TMEM4LOAD26SM100_TMEM_LOAD_16dp128b8xENS4_13SM90_TMA_LOADES1B_NS4_17SM75_U32x4_LDSM_NENS4_14SM90_TMA_STOREES1B_NS4_17SM90_U32x4_STSM_NENS4_39AutoVectorizingCopyWithAssumedAlignmentILi128EEEEEEvvEEEEvNT_6ParamsE) ;  /* 0xffffff7002fc7950 */ /* 0x000fea0003c3ffff */
        .weak           $__internal_1_$__cuda_sm10x_tcgen05_guardrail_trap_phase_invalid_during_alloc
        .type           $__internal_1_$__cuda_sm10x_tcgen05_guardrail_trap_phase_invalid_during_alloc,@function
        .size           $__internal_1_$__cuda_sm10x_tcgen05_guardrail_trap_phase_invalid_during_alloc,($__internal_2_$__cuda_sm10x_tcgen05_guardrail_trap_unallocated_columns_being_dealloced - $__internal_1_$__cuda_sm10x_tcgen05_guardrail_trap_phase_invalid_during_alloc)
$__internal_1_$__cuda_sm10x_tcgen05_guardrail_trap_phase_invalid_during_alloc:
[----:B------:R-:W-:Y:S05]  /*8c10*/  BPT.TRAP 0x1 ;  /* 0x000000040000795c */ /* 0x000fea0000300000 */
[----:B------:R-:W-:-:S04]  /*8c20*/  MOV R5, 0x0 ;  /* 0x0000000000057802 */ /* 0x000fc80000000f00 */
[----:B------:R-:W-:Y:S05]  /*8c30*/  RET.REL.NODEC R4 `(_ZN7cutlass13device_kernelINS_4gemm6kernel13GemmUniversalIN4cute5tupleIJiiiiEEENS1_10collective13CollectiveMmaINS1_35MainloopSm100TmaUmmaWarpSpecializedILi3ELi2ELi4ENS5_IJNS4_1CILi2EEESB_NSA_ILi1EEEEEEEENS5_IJNSA_ILi64EEESF_NSA_ILi128EEEEEENS_10tfloat32_tENS5_IJlSC_lEEESI_SJ_NS4_8TiledMMAINS4_8MMA_AtomIJNS4_17SM100_MMA_TF32_SSISI_SI_fLi64ELi64ELNS4_4UMMA5MajorE0ELSO_0ELNSN_7ScaleInE0ELSP_0EEEEEENS4_6LayoutINS5_IJSC_SC_SC_EEENS5_IJNSA_ILi0EEESU_SU_EEEEENS5_IJNS4_10UnderscoreESX_SX_EEEEENS4_23SM90_TMA_LOAD_MULTICASTENS4_14ComposedLayoutINS4_7SwizzleILi3ELi4ELi3EEENS4_18smem_ptr_flag_bitsILi32EEENSS_INS5_IJNSA_ILi8EEENSA_ILi32EEEEEENS5_IJS17_SC_EEEEEEEvNS4_8identityES10_S1B_vS1C_EENS_8epilogue10collective18CollectiveEpilogueINS1E_23Sm100TmaWarpSpecializedILi3ELi2ELi16ELb1ELb0EEEJSH_NS5_IJNSS_ISF_SC_EENSS_IS17_SC_EEEEESI_SJ_SI_SJ_NS1E_6fusion15FusionCallbacksIS1I_NS1M_17LinearCombinationISI_fSI_fLNS_15FloatRoundStyleE2EEESH_S1L_JEEENS4_5SM1004TMEM4LOAD26SM100_TMEM_LOAD_16dp128b8xENS4_13SM90_TMA_LOADES1B_NS4_17SM75_U32x4_LDSM_NENS4_14SM90_TMA_STOREES1B_NS4_17SM90_U32x4_STSM_NENS4_39AutoVectorizingCopyWithAssumedAlignmentILi128EEEEEEvvEEEEvNT_6ParamsE) ;  /* 0xffffff7004f07950 */ /* 0x000fea0003c3ffff */
        .weak           $__internal_2_$__cuda_sm10x_tcgen05_guardrail_trap_unallocated_columns_being_dealloced
        .type           $__internal_2_$__cuda_sm10x_tcgen05_guardrail_trap_unallocated_columns_being_dealloced,@function
        .size           $__internal_2_$__cuda_sm10x_tcgen05_guardrail_trap_unallocated_columns_being_dealloced,(.L_x_162 - $__internal_2_$__cuda_sm10x_tcgen05_guardrail_trap_unallocated_columns_being_dealloced)
$__internal_2_$__cuda_sm10x_tcgen05_guardrail_trap_unallocated_columns_being_dealloced:
[----:B------:R-:W-:Y:S05]  /*8c40*/  BPT.TRAP 0x1 ;  /* 0x000000040000795c */ /* 0x000fea0000300000 */
[----:B------:R-:W-:-:S04]  /*8c50*/  HFMA2 R3, -RZ, RZ, 0, 0 ;  /* 0x00000000ff037431 */ /* 0x000fc800000001ff */
[----:B------:R-:W-:Y:S05]  /*8c60*/  RET.REL.NODEC R2 `(_ZN7cutlass13device_kernelINS_4gemm6kernel13GemmUniversalIN4cute5tupleIJiiiiEEENS1_10collective13CollectiveMmaINS1_35MainloopSm100TmaUmmaWarpSpecializedILi3ELi2ELi4ENS5_IJNS4_1CILi2EEESB_NSA_ILi1EEEEEEEENS5_IJNSA_ILi64EEESF_NSA_ILi128EEEEEENS_10tfloat32_tENS5_IJlSC_lEEESI_SJ_NS4_8TiledMMAINS4_8MMA_AtomIJNS4_17SM100_MMA_TF32_SSISI_SI_fLi64ELi64ELNS4_4UMMA5MajorE0ELSO_0ELNSN_7ScaleInE0ELSP_0EEEEEENS4_6LayoutINS5_IJSC_SC_SC_EEENS5_IJNSA_ILi0EEESU_SU_EEEEENS5_IJNS4_10UnderscoreESX_SX_EEEEENS4_23SM90_TMA_LOAD_MULTICASTENS4_14ComposedLayoutINS4_7SwizzleILi3ELi4ELi3EEENS4_18smem_ptr_flag_bitsILi32EEENSS_INS5_IJNSA_ILi8EEENSA_ILi32EEEEEENS5_IJS17_SC_EEEEEEEvNS4_8identityES10_S1B_vS1C_EENS_8epilogue10collective18CollectiveEpilogueINS1E_23Sm100TmaWarpSpecializedILi3ELi2ELi16ELb1ELb0EEEJSH_NS5_IJNSS_ISF_SC_EENSS_IS17_SC_EEEEESI_SJ_SI_SJ_NS1E_6fusion15FusionCallbacksIS1I_NS1M_17LinearCombinationISI_fSI_fLNS_15FloatRoundStyleE2EEESH_S1L_JEEENS4_5SM1004TMEM4LOAD26SM100_TMEM_LOAD_16dp128b8xENS4_13SM90_TMA_LOADES1B_NS4_17SM75_U32x4_LDSM_NENS4_14SM90_TMA_STOREES1B_NS4_17SM90_U32x4_STSM_NENS4_39AutoVectorizingCopyWithAssumedAlignmentILi128EEEEEEvvEEEEvNT_6ParamsE) ;  /* 0xffffff7002e47950 */ /* 0x000fea0003c3ffff */
.L_x_161:
[----:B------:R-:W-:-:S00]  /*8c70*/  BRA `(.L_x_161) ;  /* 0xfffffffc00fc7947 */ /* 0x000fc0000383ffff */
[----:B------:R-:W-:-:S00]  /*8c80*/  NOP ;  /* 0x0000000000007918 */ /* 0x000fc00000000000 */
[----:B------:R-:W-:-:S00]  /*8c90*/  NOP ;  /* 0x0000000000007918 */ /* 0x000fc00000000000 */
[----:B------:R-:W-:-:S00]  /*8ca0*/  NOP ;  /* 0x0000000000007918 */ /* 0x000fc00000000000 */
[----:B------:R-:W-:-:S00]  /*8cb0*/  NOP ;  /* 0x0000000000007918 */ /* 0x000fc00000000000 */
[----:B------:R-:W-:-:S00]  /*8cc0*/  NOP ;  /* 0x0000000000007918 */ /* 0x000fc00000000000 */
[----:B------:R-:W-:-:S00]  /*8cd0*/  NOP ;  /* 0x0000000000007918 */ /* 0x000fc00000000000 */
[----:B------:R-:W-:-:S00]  /*8ce0*/  NOP ;  /* 0x0000000000007918 */ /* 0x000fc00000000000 */
[----:B------:R-:W-:-:S00]  /*8cf0*/  NOP ;  /* 0x0000000000007918 */ /* 0x000fc00000000000 */
.L_x_162:


//--------------------- .nv.global.init           --------------------------
	.section	.nv.global.init,"aw",@progbits
.nv.global.init:
	.type		$str$27,@object
	.size		$str$27,($str$28 - $str$27)
$str$27:
        /*0000*/ 	.byte	0x28, 0x61, 0x64, 0x64, 0x72, 0x65, 0x73, 0x73, 0x20, 0x26, 0x20, 0x6d, 0x61, 0x73, 0x6b, 0x29
        /*0010*/ 	.byte	0x20, 0x3d, 0x3d, 0x20, 0x30, 0x00
	.type		$str$28,@object
	.size		$str$28,($str$26 - $str$28)
$str$28:
        /*0016*/ 	.byte	0x2f, 0x74, 0x6d, 0x70, 0x2f, 0x63, 0x75, 0x74, 0x6c, 0x61, 0x73, 0x73, 0x5f, 0x73, 0x77, 0x65
        /*0026*/ 	.byte	0x65, 0x70, 0x5f, 0x73, 0x72, 0x63, 0x2f, 0x69, 0x6e, 0x63, 0x6c, 0x75, 0x64, 0x65, 0x2f, 0x63
        /*0036*/ 	.byte	0x75, 0x74, 0x65, 0x2f, 0x70, 0x6f, 0x69, 0x6e, 0x74, 0x65, 0x72, 0x5f, 0x66, 0x6c, 0x61, 0x67
        /*0046*/ 	.byte	0x67, 0x65, 0x64, 0x2e, 0x68, 0x70, 0x70, 0x00
	.type		$str$26,@object
	.size		$str$26,($str$25 - $str$26)
$str$26:
        /*004e*/ 	.byte	0x2f, 0x74, 0x6d, 0x70, 0x2f, 0x63, 0x75, 0x74, 0x6c, 0x61, 0x73, 0x73, 0x5f, 0x73, 0x77, 0x65
        /*005e*/ 	.byte	0x65, 0x70, 0x5f, 0x73, 0x72, 0x63, 0x2f, 0x69, 0x6e, 0x63, 0x6c, 0x75, 0x64, 0x65, 0x2f, 0x63
        /*006e*/ 	.byte	0x75, 0x74, 0x65, 0x2f, 0x61, 0x74, 0x6f, 0x6d, 0x2f, 0x63, 0x6f, 0x70, 0x79, 0x5f, 0x74, 0x72
        /*007e*/ 	.byte	0x61, 0x69, 0x74, 0x73, 0x5f, 0x73, 0x6d, 0x31, 0x30, 0x30, 0x2e, 0x68, 0x70, 0x70, 0x00
	.type		$str$25,@object
	.size		$str$25,(__unnamed_1 - $str$25)
$str$25:
        /*008d*/ 	.byte	0x28, 0x28, 0x75, 0x69, 0x6e, 0x74, 0x33, 0x32, 0x5f, 0x74, 0x28, 0x74, 0x68, 0x72, 0x65, 0x61
        /*009d*/ 	.byte	0x64, 0x49, 0x64, 0x78, 0x2e, 0x78, 0x29, 0x20, 0x2f, 0x20, 0x33, 0x32, 0x29, 0x20, 0x25, 0x20
        /*00ad*/ 	.byte	0x34, 0x29, 0x20, 0x3d, 0x3d, 0x20, 0x28, 0x28, 0x28, 0x74, 0x6d, 0x65, 0x6d, 0x5f, 0x61, 0x64
        /*00bd*/ 	.byte	0x64, 0x72, 0x20, 0x3e, 0x3e, 0x20, 0x31, 0x36, 0x29, 0x20, 0x2f, 0x20, 0x33, 0x32, 0x29, 0x20
        /*00cd*/ 	.byte	0x25, 0x20, 0x34, 0x29, 0x00
	.type		__unnamed_1,@object
	.size		__unnamed_1,(__unnamed_2 - __unnamed_1)
__unnamed_1:
        /*00d2*/ 	.byte	0x61, 0x75, 0x74, 0x6f, 0x20, 0x63, 0x75, 0x74, 0x65, 0x3a, 0x3a, 0x61, 0x73, 0x5f, 0x70, 0x6f
        /* <DEDUP_REMOVED lines=24> */
        /*0262*/ 	.byte	0x30, 0x34, 0x38, 0x3e, 0x3e, 0x3e, 0x3e, 0x5d, 0x00
	.type		__unnamed_2,@object
	.size		__unnamed_2,(.L_2 - __unnamed_2)
__unnamed_2:
        /* <DEDUP_REMOVED lines=45> */
        /*053b*/ 	.byte	0x3e, 0x3e, 0x3e, 0x5d, 0x00
.L_2:


//--------------------- .nv.shared._ZN7cutlass13device_kernelINS_4gemm6kernel13GemmUniversalIN4cute5tupleIJiiiiEEENS1_10collective13CollectiveMmaINS1_35MainloopSm100TmaUmmaWarpSpecializedILi3ELi2ELi4ENS5_IJNS4_1CILi2EEESB_NSA_ILi1EEEEEEEENS5_IJNSA_ILi64EEESF_NSA_ILi128EEEEEENS_10tfloat32_tENS5_IJlSC_lEEESI_SJ_NS4_8TiledMMAINS4_8MMA_AtomIJNS4_17SM100_MMA_TF32_SSISI_SI_fLi64ELi64ELNS4_4UMMA5MajorE0ELSO_0ELNSN_7ScaleInE0ELSP_0EEEEEENS4_6LayoutINS5_IJSC_SC_SC_EEENS5_IJNSA_ILi0EEESU_SU_EEEEENS5_IJNS4_10UnderscoreESX_SX_EEEEENS4_23SM90_TMA_LOAD_MULTICASTENS4_14ComposedLayoutINS4_7SwizzleILi3ELi4ELi3EEENS4_18smem_ptr_flag_bitsILi32EEENSS_INS5_IJNSA_ILi8EEENSA_ILi32EEEEEENS5_IJS17_SC_EEEEEEEvNS4_8identityES10_S1B_vS1C_EENS_8epilogue10collective18CollectiveEpilogueINS1E_23Sm100TmaWarpSpecializedILi3ELi2ELi16ELb1ELb0EEEJSH_NS5_IJNSS_ISF_SC_EENSS_IS17_SC_EEEEESI_SJ_SI_SJ_NS1E_6fusion15FusionCallbacksIS1I_NS1M_17LinearCombinationISI_fSI_fLNS_15FloatRoundStyleE2EEESH_S1L_JEEENS4_5SM1004TMEM4LOAD26SM100_TMEM_LOAD_16dp128b8xENS4_13SM90_TMA_LOADES1B_NS4_17SM75_U32x4_LDSM_NENS4_14SM90_TMA_STOREES1B_NS4_17SM90_U32x4_STSM_NENS4_39AutoVectorizingCopyWithAssumedAlignmentILi128EEEEEEvvEEEEvNT_6ParamsE --------------------------
	.section	.nv.shared._ZN7cutlass13device_kernelINS_4gemm6kernel13GemmUniversalIN4cute5tupleIJiiiiEEENS1_10collective13CollectiveMmaINS1_35MainloopSm100TmaUmmaWarpSpecializedILi3ELi2ELi4ENS5_IJNS4_1CILi2EEESB_NSA_ILi1EEEEEEEENS5_IJNSA_ILi64EEESF_NSA_ILi128EEEEEENS_10tfloat32_tENS5_IJlSC_lEEESI_SJ_NS4_8TiledMMAINS4_8MMA_AtomIJNS4_17SM100_MMA_TF32_SSISI_SI_fLi64ELi64ELNS4_4UMMA5MajorE0ELSO_0ELNSN_7ScaleInE0ELSP_0EEEEEENS4_6LayoutINS5_IJSC_SC_SC_EEENS5_IJNSA_ILi0EEESU_SU_EEEEENS5_IJNS4_10UnderscoreESX_SX_EEEEENS4_23SM90_TMA_LOAD_MULTICASTENS4_14ComposedLayoutINS4_7SwizzleILi3ELi4ELi3EEENS4_18smem_ptr_flag_bitsILi32EEENSS_INS5_IJNSA_ILi8EEENSA_ILi32EEEEEENS5_IJS17_SC_EEEEEEEvNS4_8identityES10_S1B_vS1C_EENS_8epilogue10collective18CollectiveEpilogueINS1E_23Sm100TmaWarpSpecializedILi3ELi2ELi16ELb1ELb0EEEJSH_NS5_IJNSS_ISF_SC_EENSS_IS17_SC_EEEEESI_SJ_SI_SJ_NS1E_6fusion15FusionCallbacksIS1I_NS1M_17LinearCombinationISI_fSI_fLNS_15FloatRoundStyleE2EEESH_S1L_JEEENS4_5SM1004TMEM4LOAD26SM100_TMEM_LOAD_16dp128b8xENS4_13SM90_TMA_LOADES1B_NS4_17SM75_U32x4_LDSM_NENS4_14SM90_TMA_STOREES1B_NS4_17SM90_U32x4_STSM_NENS4_39AutoVectorizingCopyWithAssumedAlignmentILi128EEEEEEvvEEEEvNT_6ParamsE,"aw",@nobits
	.sectionflags	@""
	.align	16
	.zero		1024


//--------------------- .nv.shared.reserved.0     --------------------------
	.section	.nv.shared.reserved.0,"aw",@nobits
	.weak		__nv_reservedSMEM_offset_0_alias
	.size		__nv_reservedSMEM_offset_0_alias, 0, 64
	.other		__nv_reservedSMEM_offset_0_alias,@"STO_CUDA_RESERVED_SHARED STV_DEFAULT"
__nv_reservedSMEM_offset_0_alias:
	.zero		0
.nv.shared.reserved.0:
	.zero		64
	.weak		__nv_reservedSMEM_tcgen05_partition
	.type		__nv_reservedSMEM_tcgen05_partition,@object
	.size		__nv_reservedSMEM_tcgen05_partition,(.L_0 - __nv_reservedSMEM_tcgen05_partition)
__nv_reservedSMEM_tcgen05_partition:
	.zero		32
.L_0:


//--------------------- .nv.global                --------------------------
	.section	.nv.global,"aw",@nobits
.nv.global:
	.type		_ZN40_INTERNAL_42d8dbe1_4_k_cu_3e8860b8_109274cute1_E,@object
	.size		_ZN40_INTERNAL_42d8dbe1_4_k_cu_3e8860b8_109274cute1_E,(_ZN40_INTERNAL_42d8dbe1_4_k_cu_3e8860b8_109274cuda3std3__45__cpo6cbeginE - _ZN40_INTERNAL_42d8dbe1_4_k_cu_3e8860b8_109274cute1_E)
_ZN40_INTERNAL_42d8dbe1_4_k_cu_3e8860b8_109274cute1_E:
	.zero		1
	.type		_ZN40_INTERNAL_42d8dbe1_4_k_cu_3e8860b8_109274cuda3std3__45__cpo6cbeginE,@object
	.size		_ZN40_INTERNAL_42d8dbe1_4_k_cu_3e8860b8_109274cuda3std3__45__cpo6cbeginE,(_ZN40_INTERNAL_42d8dbe1_4_k_cu_3e8860b8_109274cuda3std3__48in_placeE - _ZN40_INTERNAL_42d8dbe1_4_k_cu_3e8860b8_109274cuda3std3__45__cpo6cbeginE)
_ZN40_INTERNAL_42d8dbe1_4_k_cu_3e8860b8_109274cuda3std3__45__cpo6cbeginE:
	.zero		1
	.type		_ZN40_INTERNAL_42d8dbe1_4_k_cu_3e8860b8_109274cuda3std3__48in_placeE,@object
	.size		_ZN40_INTERNAL_42d8dbe1_4_k_cu_3e8860b8_109274cuda3std3__48in_placeE,(_ZN40_INTERNAL_42d8dbe1_4_k_cu_3e8860b8_109274cuda3std6ranges3__45__cpo9iter_moveE - _ZN40_INTERNAL_42d8dbe1_4_k_cu_3e8860b8_109274cuda3std3__48in_placeE)
_ZN40_INTERNAL_42d8dbe1_4_k_cu_3e8860b8_109274cuda3std3__48in_placeE:
	.zero		1
	.type		_ZN40_INTERNAL_42d8dbe1_4_k_cu_3e8860b8_109274cuda3std6ranges3__45__cpo9iter_moveE,@object
	.size		_ZN40_INTERNAL_42d8dbe1_4_k_cu_3e8860b8_109274cuda3std6ranges3__45__cpo9iter_moveE,(_ZN40_INTERNAL_42d8dbe1_4_k_cu_3e8860b8_109274cuda3std3__45__cpo5beginE - _ZN40_INTERNAL_42d8dbe1_4_k_cu_3e8860b8_109274cuda3std6ranges3__45__cpo9iter_moveE)
_ZN40_INTERNAL_42d8dbe1_4_k_cu_3e8860b8_109274cuda3std6ranges3__45__cpo9iter_moveE:
	.zero		1
	.type		_ZN40_INTERNAL_42d8dbe1_4_k_cu_3e8860b8_109274cuda3std3__45__cpo5beginE,@object
	.size		_ZN40_INTERNAL_42d8dbe1_4_k_cu_3e8860b8_109274cuda3std3__45__cpo5beginE,(_ZN40_INTERNAL_42d8dbe1_4_k_cu_3e8860b8_109274cuda3std3__442_GLOBAL__N__42d8dbe1_4_k_cu_3e8860b8_109276ignoreE - _ZN40_INTERNAL_42d8dbe1_4_k_cu_3e8860b8_109274cuda3std3__45__cpo5beginE)
_ZN40_INTERNAL_42d8dbe1_4_k_cu_3e8860b8_109274cuda3std3__45__cpo5beginE:
	.zero		1
	.type		_ZN40_INTERNAL_42d8dbe1_4_k_cu_3e8860b8_109274cuda3std3__442_GLOBAL__N__42d8dbe1_4_k_cu_3e8860b8_109276ignoreE,@object
	.size		_ZN40_INTERNAL_42d8dbe1_4_k_cu_3e8860b8_109274cuda3std3__442_GLOBAL__N__42d8dbe1_4_k_cu_3e8860b8_109276ignoreE,(_ZN40_INTERNAL_42d8dbe1_4_k_cu_3e8860b8_109274cute7productE - _ZN40_INTERNAL_42d8dbe1_4_k_cu_3e8860b8_109274cuda3std3__442_GLOBAL__N__42d8dbe1_4_k_cu_3e8860b8_109276ignoreE)
_ZN40_INTERNAL_42d8dbe1_4_k_cu_3e8860b8_109274cuda3std3__442_GLOBAL__N__42d8dbe1_4_k_cu_3e8860b8_109276ignoreE:
	.zero		1
	.type		_ZN40_INTERNAL_42d8dbe1_4_k_cu_3e8860b8_109274cute7productE,@object
	.size		_ZN40_INTERNAL_42d8dbe1_4_k_cu_3e8860b8_109274cute7productE,(_ZN40_INTERNAL_42d8dbe1_4_k_cu_3e8860b8_109274cuda3std3__45__cpo3endE - _ZN40_INTERNAL_42d8dbe1_4_k_cu_3e8860b8_109274cute7productE)
_ZN40_INTERNAL_42d8dbe1_4_k_cu_3e8860b8_109274cute7productE:
	.zero		1
	.type		_ZN40_INTERNAL_42d8dbe1_4_k_cu_3e8860b8_109274cuda3std3__45__cpo3endE,@object
	.size		_ZN40_INTERNAL_42d8dbe1_4_k_cu_3e8860b8_109274cuda3std3__45__cpo3endE,(_ZN40_INTERNAL_42d8dbe1_4_k_cu_3e8860b8_109274cuda3std3__419piecewise_constructE - _ZN40_INTERNAL_42d8dbe1_4_k_cu_3e8860b8_109274cuda3std3__45__cpo3endE)
_ZN40_INTERNAL_42d8dbe1_4_k_cu_3e8860b8_109274cuda3std3__45__cpo3endE:
	.zero		1
	.type		_ZN40_INTERNAL_42d8dbe1_4_k_cu_3e8860b8_109274cuda3std3__419piecewise_constructE,@object
	.size		_ZN40_INTERNAL_42d8dbe1_4_k_cu_3e8860b8_109274cuda3std3__419piecewise_constructE,(_ZN40_INTERNAL_42d8dbe1_4_k_cu_3e8860b8_109274cuda3std3__45__cpo4cendE - _ZN40_INTERNAL_42d8dbe1_4_k_cu_3e8860b8_109274cuda3std3__419piecewise_constructE)
_ZN40_INTERNAL_42d8dbe1_4_k_cu_3e8860b8_109274cuda3std3__419piecewise_constructE:
	.zero		1
	.type		_ZN40_INTERNAL_42d8dbe1_4_k_cu_3e8860b8_109274cuda3std3__45__cpo4cendE,@object
	.size		_ZN40_INTERNAL_42d8dbe1_4_k_cu_3e8860b8_109274cuda3std3__45__cpo4cendE,(_ZN40_INTERNAL_42d8dbe1_4_k_cu_3e8860b8_109274cuda3std6ranges3__45__cpo4swapE - _ZN40_INTERNAL_42d8dbe1_4_k_cu_3e8860b8_109274cuda3std3__45__cpo4cendE)
_ZN40_INTERNAL_42d8dbe1_4_k_cu_3e8860b8_109274cuda3std3__45__cpo4cendE:
	.zero		1
	.type		_ZN40_INTERNAL_42d8dbe1_4_k_cu_3e8860b8_109274cuda3std6ranges3__45__cpo4swapE,@object
	.size		_ZN40_INTERNAL_42d8dbe1_4_k_cu_3e8860b8_109274cuda3std6ranges3__45__cpo4swapE,(.L_10 - _ZN40_INTERNAL_42d8dbe1_4_k_cu_3e8860b8_109274cuda3std6ranges3__45__cpo4swapE)
_ZN40_INTERNAL_42d8dbe1_4_k_cu_3e8860b8_109274cuda3std6ranges3__45__cpo4swapE:
	.zero		1
.L_10:


//--------------------- .nv.constant0._ZN7cutlass13device_kernelINS_4gemm6kernel13GemmUniversalIN4cute5tupleIJiiiiEEENS1_10collective13CollectiveMmaINS1_35MainloopSm100TmaUmmaWarpSpecializedILi3ELi2ELi4ENS5_IJNS4_1CILi2EEESB_NSA_ILi1EEEEEEEENS5_IJNSA_ILi64EEESF_NSA_ILi128EEEEEENS_10tfloat32_tENS5_IJlSC_lEEESI_SJ_NS4_8TiledMMAINS4_8MMA_AtomIJNS4_17SM100_MMA_TF32_SSISI_SI_fLi64ELi64ELNS4_4UMMA5MajorE0ELSO_0ELNSN_7ScaleInE0ELSP_0EEEEEENS4_6LayoutINS5_IJSC_SC_SC_EEENS5_IJNSA_ILi0EEESU_SU_EEEEENS5_IJNS4_10UnderscoreESX_SX_EEEEENS4_23SM90_TMA_LOAD_MULTICASTENS4_14ComposedLayoutINS4_7SwizzleILi3ELi4ELi3EEENS4_18smem_ptr_flag_bitsILi32EEENSS_INS5_IJNSA_ILi8EEENSA_ILi32EEEEEENS5_IJS17_SC_EEEEEEEvNS4_8identityES10_S1B_vS1C_EENS_8epilogue10collective18CollectiveEpilogueINS1E_23Sm100TmaWarpSpecializedILi3ELi2ELi16ELb1ELb0EEEJSH_NS5_IJNSS_ISF_SC_EENSS_IS17_SC_EEEEESI_SJ_SI_SJ_NS1E_6fusion15FusionCallbacksIS1I_NS1M_17LinearCombinationISI_fSI_fLNS_15FloatRoundStyleE2EEESH_S1L_JEEENS4_5SM1004TMEM4LOAD26SM100_TMEM_LOAD_16dp128b8xENS4_13SM90_TMA_LOADES1B_NS4_17SM75_U32x4_LDSM_NENS4_14SM90_TMA_STOREES1B_NS4_17SM90_U32x4_STSM_NENS4_39AutoVectorizingCopyWithAssumedAlignmentILi128EEEEEEvvEEEEvNT_6ParamsE --------------------------
	.section	.nv.constant0._ZN7cutlass13device_kernelINS_4gemm6kernel13GemmUniversalIN4cute5tupleIJiiiiEEENS1_10collective13CollectiveMmaINS1_35MainloopSm100TmaUmmaWarpSpecializedILi3ELi2ELi4ENS5_IJNS4_1CILi2EEESB_NSA_ILi1EEEEEEEENS5_IJNSA_ILi64EEESF_NSA_ILi128EEEEEENS_10tfloat32_tENS5_IJlSC_lEEESI_SJ_NS4_8TiledMMAINS4_8MMA_AtomIJNS4_17SM100_MMA_TF32_SSISI_SI_fLi64ELi64ELNS4_4UMMA5MajorE0ELSO_0ELNSN_7ScaleInE0ELSP_0EEEEEENS4_6LayoutINS5_IJSC_SC_SC_EEENS5_IJNSA_ILi0EEESU_SU_EEEEENS5_IJNS4_10UnderscoreESX_SX_EEEEENS4_23SM90_TMA_LOAD_MULTICASTENS4_14ComposedLayoutINS4_7SwizzleILi3ELi4ELi3EEENS4_18smem_ptr_flag_bitsILi32EEENSS_INS5_IJNSA_ILi8EEENSA_ILi32EEEEEENS5_IJS17_SC_EEEEEEEvNS4_8identityES10_S1B_vS1C_EENS_8epilogue10collective18CollectiveEpilogueINS1E_23Sm100TmaWarpSpecializedILi3ELi2ELi16ELb1ELb0EEEJSH_NS5_IJNSS_ISF_SC_EENSS_IS17_SC_EEEEESI_SJ_SI_SJ_NS1E_6fusion15FusionCallbacksIS1I_NS1M_17LinearCombinationISI_fSI_fLNS_15FloatRoundStyleE2EEESH_S1L_JEEENS4_5SM1004TMEM4LOAD26SM100_TMEM_LOAD_16dp128b8xENS4_13SM90_TMA_LOADES1B_NS4_17SM75_U32x4_LDSM_NENS4_14SM90_TMA_STOREES1B_NS4_17SM90_U32x4_STSM_NENS4_39AutoVectorizingCopyWithAssumedAlignmentILi128EEEEEEvvEEEEvNT_6ParamsE,"a",@progbits
	.sectionflags	@""
	.align	4
.nv.constant0._ZN7cutlass13device_kernelINS_4gemm6kernel13GemmUniversalIN4cute5tupleIJiiiiEEENS1_10collective13CollectiveMmaINS1_35MainloopSm100TmaUmmaWarpSpecializedILi3ELi2ELi4ENS5_IJNS4_1CILi2EEESB_NSA_ILi1EEEEEEEENS5_IJNSA_ILi64EEESF_NSA_ILi128EEEEEENS_10tfloat32_tENS5_IJlSC_lEEESI_SJ_NS4_8TiledMMAINS4_8MMA_AtomIJNS4_17SM100_MMA_TF32_SSISI_SI_fLi64ELi64ELNS4_4UMMA5MajorE0ELSO_0ELNSN_7ScaleInE0ELSP_0EEEEEENS4_6LayoutINS5_IJSC_SC_SC_EEENS5_IJNSA_ILi0EEESU_SU_EEEEENS5_IJNS4_10UnderscoreESX_SX_EEEEENS4_23SM90_TMA_LOAD_MULTICASTENS4_14ComposedLayoutINS4_7SwizzleILi3ELi4ELi3EEENS4_18smem_ptr_flag_bitsILi32EEENSS_INS5_IJNSA_ILi8EEENSA_ILi32EEEEEENS5_IJS17_SC_EEEEEEEvNS4_8identityES10_S1B_vS1C_EENS_8epilogue10collective18CollectiveEpilogueINS1E_23Sm100TmaWarpSpecializedILi3ELi2ELi16ELb1ELb0EEEJSH_NS5_IJNSS_ISF_SC_EENSS_IS17_SC_EEEEESI_SJ_SI_SJ_NS1E_6fusion15FusionCallbacksIS1I_NS1M_17LinearCombinationISI_fSI_fLNS_15FloatRoundStyleE2EEESH_S1L_JEEENS4_5SM1004TMEM4LOAD26SM100_TMEM_LOAD_16dp128b8xENS4_13SM90_TMA_LOADES1B_NS4_17SM75_U32x4_LDSM_NENS4_14SM90_TMA_STOREES1B_NS4_17SM90_U32x4_STSM_NENS4_39AutoVectorizingCopyWithAssumedAlignmentILi128EEEEEEvvEEEEvNT_6ParamsE:
	.zero		2944


//--------------------- SYMBOLS --------------------------

	.type		.nv.reservedSmem.offset0,@object
	.size		.nv.reservedSmem.offset0,0x4
	.type		.nv.reservedSmem.cap,@object
	.size		.nv.reservedSmem.cap,0x4
	.type		__assertfail,@function
